	.target	sm_100a

	.elftype	@"ET_EXEC"


//--------------------- .note.nv.tkinfo           --------------------------
	.section	.note.nv.tkinfo,"",@"SHT_NOTE"
	.sectionflags	@"SHF_NOTE_NV_TKINFO"
	.tkinfo
        /*0018*/ 	.word	0x00000002
        /*0030*/ 	.string	""
        /*0030*/ 	.string	"ptxas"
        /*0030*/ 	.string	"Cuda compilation tools, release 13.0, V13.0.88"
        /*0030*/ 	.string	"Build cuda_13.0.r13.0/compiler.36424714_0"
        /*0030*/ 	.string	"-arch sm_100a -m 64 "



//--------------------- .note.nv.cuinfo           --------------------------
	.section	.note.nv.cuinfo,"",@"SHT_NOTE"
	.sectionflags	@"SHF_NOTE_NV_CUINFO"
        /*0018*/ 	.short	0x0002
        /*001a*/ 	.short	0x0064
        /*001c*/ 	.short	0x0082
	.zero		2


//--------------------- .nv.info                  --------------------------
	.section	.nv.info,"",@"SHT_CUDA_INFO"
	.align	4


	//----- nvinfo : EIATTR_REGCOUNT
	.align		4
        /*0000*/ 	.byte	0x04, 0x2f
        /*0002*/ 	.short	(.L_19 - .L_18)
	.align		4
.L_18:
        /*0004*/ 	.word	index@(_ZN7cutlass13device_kernelINS_4gemm6kernel13GemmUniversalIN4cute5tupleIJiiiiEEENS1_10collective13CollectiveMmaINS1_35MainloopSm100TmaUmmaWarpSpecializedILi4ELi2ELi4ENS5_IJNS4_1CILi2EEENSA_ILi1EEESC_EEEEENS5_IJNSA_ILi256EEENSA_ILi128EEENSA_ILi64EEEEEENS_12float_e4m3_tENS5_IJlSC_lEEESJ_SK_NS4_8TiledMMAINS4_8MMA_AtomIJNS4_10MMA_TraitsINS4_25SM100_MMA_F8F6F4_2x1SM_SSEJSJ_SJ_fSF_SG_NS4_17integral_constantINS4_4UMMA5MajorELSR_0EEESS_NSP_INSQ_7ScaleInELST_0EEESU_EEEEEENS4_6LayoutINS5_IJSC_SC_SC_EEENS5_IJNSA_ILi0EEESZ_SZ_EEEEENS5_IJNS4_10UnderscoreES12_S12_EEEEENS4_18SM100_TMA_2SM_LOADENS4_14ComposedLayoutINS4_7SwizzleILi2ELi4ELi3EEENS4_18smem_ptr_flag_bitsILi8EEENSX_INS5_IJNSA_ILi8EEESH_EEENS5_IJSH_SC_EEEEEEEvNS4_8identityES15_S1F_vS1G_EENS_8epilogue10collective18CollectiveEpilogueINS1I_23Sm100TmaWarpSpecializedILi2ELi2ELi64ELb0ELb0EEEJNS5_IJSG_SG_SH_EEENS5_IJNSX_ISG_SC_EENSX_ISH_SC_EEEEESJ_SK_SJ_SK_NS1I_6fusion15FusionCallbacksIS1M_NS1R_17LinearCombinationISJ_fSJ_fLNS_15FloatRoundStyleE2EEES1N_S1Q_JEEENS4_5SM1004TMEM4LOAD26SM100_TMEM_LOAD_32dp32b64xENS4_13SM90_TMA_LOADES1F_NS4_39AutoVectorizingCopyWithAssumedAlignmentILi128EEENS4_14SM90_TMA_STOREES1F_S23_S23_EEEvvEEEEvNT_6ParamsE)
        /*0008*/ 	.word	0x000000de


	//----- nvinfo : EIATTR_FRAME_SIZE
	.align		4
.L_19:
        /*000c*/ 	.byte	0x04, 0x11
        /*000e*/ 	.short	(.L_21 - .L_20)
	.align		4
.L_20:
        /*0010*/ 	.word	index@($__internal_2_$__cuda_sm10x_tcgen05_guardrail_trap_unallocated_columns_being_dealloced)
        /*0014*/ 	.word	0x00000000


	//----- nvinfo : EIATTR_FRAME_SIZE
	.align		4
.L_21:
        /*0018*/ 	.byte	0x04, 0x11
        /*001a*/ 	.short	(.L_23 - .L_22)
	.align		4
.L_22:
        /*001c*/ 	.word	index@($__internal_1_$__cuda_sm10x_tcgen05_guardrail_trap_phase_invalid_during_alloc)
        /*0020*/ 	.word	0x00000000


	//----- nvinfo : EIATTR_FRAME_SIZE
	.align		4
.L_23:
        /*0024*/ 	.byte	0x04, 0x11
        /*0026*/ 	.short	(.L_25 - .L_24)
	.align		4
.L_24:
        /*0028*/ 	.word	index@($__internal_0_$__cuda_sm10x_tcgen05_guardrail_trap_col_being_dealloced_not_returned_by_alloc)
        /*002c*/ 	.word	0x00000000


	//----- nvinfo : EIATTR_FRAME_SIZE
	.align		4
.L_25:
        /*0030*/ 	.byte	0x04, 0x11
        /*0032*/ 	.short	(.L_27 - .L_26)
	.align		4
.L_26:
        /*0034*/ 	.word	index@(_ZN7cutlass13device_kernelINS_4gemm6kernel13GemmUniversalIN4cute5tupleIJiiiiEEENS1_10collective13CollectiveMmaINS1_35MainloopSm100TmaUmmaWarpSpecializedILi4ELi2ELi4ENS5_IJNS4_1CILi2EEENSA_ILi1EEESC_EEEEENS5_IJNSA_ILi256EEENSA_ILi128EEENSA_ILi64EEEEEENS_12float_e4m3_tENS5_IJlSC_lEEESJ_SK_NS4_8TiledMMAINS4_8MMA_AtomIJNS4_10MMA_TraitsINS4_25SM100_MMA_F8F6F4_2x1SM_SSEJSJ_SJ_fSF_SG_NS4_17integral_constantINS4_4UMMA5MajorELSR_0EEESS_NSP_INSQ_7ScaleInELST_0EEESU_EEEEEENS4_6LayoutINS5_IJSC_SC_SC_EEENS5_IJNSA_ILi0EEESZ_SZ_EEEEENS5_IJNS4_10UnderscoreES12_S12_EEEEENS4_18SM100_TMA_2SM_LOADENS4_14ComposedLayoutINS4_7SwizzleILi2ELi4ELi3EEENS4_18smem_ptr_flag_bitsILi8EEENSX_INS5_IJNSA_ILi8EEESH_EEENS5_IJSH_SC_EEEEEEEvNS4_8identityES15_S1F_vS1G_EENS_8epilogue10collective18CollectiveEpilogueINS1I_23Sm100TmaWarpSpecializedILi2ELi2ELi64ELb0ELb0EEEJNS5_IJSG_SG_SH_EEENS5_IJNSX_ISG_SC_EENSX_ISH_SC_EEEEESJ_SK_SJ_SK_NS1I_6fusion15FusionCallbacksIS1M_NS1R_17LinearCombinationISJ_fSJ_fLNS_15FloatRoundStyleE2EEES1N_S1Q_JEEENS4_5SM1004TMEM4LOAD26SM100_TMEM_LOAD_32dp32b64xENS4_13SM90_TMA_LOADES1F_NS4_39AutoVectorizingCopyWithAssumedAlignmentILi128EEENS4_14SM90_TMA_STOREES1F_S23_S23_EEEvvEEEEvNT_6ParamsE)
        /*0038*/ 	.word	0x00000000


	//----- nvinfo : EIATTR_MIN_STACK_SIZE
	.align		4
.L_27:
        /*003c*/ 	.byte	0x04, 0x12
        /*003e*/ 	.short	(.L_29 - .L_28)
	.align		4
.L_28:
        /*0040*/ 	.word	index@(_ZN7cutlass13device_kernelINS_4gemm6kernel13GemmUniversalIN4cute5tupleIJiiiiEEENS1_10collective13CollectiveMmaINS1_35MainloopSm100TmaUmmaWarpSpecializedILi4ELi2ELi4ENS5_IJNS4_1CILi2EEENSA_ILi1EEESC_EEEEENS5_IJNSA_ILi256EEENSA_ILi128EEENSA_ILi64EEEEEENS_12float_e4m3_tENS5_IJlSC_lEEESJ_SK_NS4_8TiledMMAINS4_8MMA_AtomIJNS4_10MMA_TraitsINS4_25SM100_MMA_F8F6F4_2x1SM_SSEJSJ_SJ_fSF_SG_NS4_17integral_constantINS4_4UMMA5MajorELSR_0EEESS_NSP_INSQ_7ScaleInELST_0EEESU_EEEEEENS4_6LayoutINS5_IJSC_SC_SC_EEENS5_IJNSA_ILi0EEESZ_SZ_EEEEENS5_IJNS4_10UnderscoreES12_S12_EEEEENS4_18SM100_TMA_2SM_LOADENS4_14ComposedLayoutINS4_7SwizzleILi2ELi4ELi3EEENS4_18smem_ptr_flag_bitsILi8EEENSX_INS5_IJNSA_ILi8EEESH_EEENS5_IJSH_SC_EEEEEEEvNS4_8identityES15_S1F_vS1G_EENS_8epilogue10collective18CollectiveEpilogueINS1I_23Sm100TmaWarpSpecializedILi2ELi2ELi64ELb0ELb0EEEJNS5_IJSG_SG_SH_EEENS5_IJNSX_ISG_SC_EENSX_ISH_SC_EEEEESJ_SK_SJ_SK_NS1I_6fusion15FusionCallbacksIS1M_NS1R_17LinearCombinationISJ_fSJ_fLNS_15FloatRoundStyleE2EEES1N_S1Q_JEEENS4_5SM1004TMEM4LOAD26SM100_TMEM_LOAD_32dp32b64xENS4_13SM90_TMA_LOADES1F_NS4_39AutoVectorizingCopyWithAssumedAlignmentILi128EEENS4_14SM90_TMA_STOREES1F_S23_S23_EEEvvEEEEvNT_6ParamsE)
        /*0044*/ 	.word	0x00000000
.L_29:


//--------------------- .nv.compat                --------------------------
	.section	.nv.compat,"",@"SHT_CUDA_COMPAT_INFO"
	.align	4
        /*0000*/ 	.byte	0x02, 0x09, 0x01, 0x00, 0x02, 0x02, 0x02, 0x00, 0x02, 0x05, 0x05, 0x00, 0x03, 0x07, 0x01, 0x01
        /*0010*/ 	.byte	0x02, 0x03, 0x01, 0x00, 0x02, 0x06, 0x01, 0x00, 0x04, 0x0b, 0x08, 0x00, 0x09, 0x00, 0x00, 0x00
        /*0020*/ 	.byte	0x00, 0x00, 0x00, 0x00


//--------------------- .nv.info._ZN7cutlass13device_kernelINS_4gemm6kernel13GemmUniversalIN4cute5tupleIJiiiiEEENS1_10collective13CollectiveMmaINS1_35MainloopSm100TmaUmmaWarpSpecializedILi4ELi2ELi4ENS5_IJNS4_1CILi2EEENSA_ILi1EEESC_EEEEENS5_IJNSA_ILi256EEENSA_ILi128EEENSA_ILi64EEEEEENS_12float_e4m3_tENS5_IJlSC_lEEESJ_SK_NS4_8TiledMMAINS4_8MMA_AtomIJNS4_10MMA_TraitsINS4_25SM100_MMA_F8F6F4_2x1SM_SSEJSJ_SJ_fSF_SG_NS4_17integral_constantINS4_4UMMA5MajorELSR_0EEESS_NSP_INSQ_7ScaleInELST_0EEESU_EEEEEENS4_6LayoutINS5_IJSC_SC_SC_EEENS5_IJNSA_ILi0EEESZ_SZ_EEEEENS5_IJNS4_10UnderscoreES12_S12_EEEEENS4_18SM100_TMA_2SM_LOADENS4_14ComposedLayoutINS4_7SwizzleILi2ELi4ELi3EEENS4_18smem_ptr_flag_bitsILi8EEENSX_INS5_IJNSA_ILi8EEESH_EEENS5_IJSH_SC_EEEEEEEvNS4_8identityES15_S1F_vS1G_EENS_8epilogue10collective18CollectiveEpilogueINS1I_23Sm100TmaWarpSpecializedILi2ELi2ELi64ELb0ELb0EEEJNS5_IJSG_SG_SH_EEENS5_IJNSX_ISG_SC_EENSX_ISH_SC_EEEEESJ_SK_SJ_SK_NS1I_6fusion15FusionCallbacksIS1M_NS1R_17LinearCombinationISJ_fSJ_fLNS_15FloatRoundStyleE2EEES1N_S1Q_JEEENS4_5SM1004TMEM4LOAD26SM100_TMEM_LOAD_32dp32b64xENS4_13SM90_TMA_LOADES1F_NS4_39AutoVectorizingCopyWithAssumedAlignmentILi128EEENS4_14SM90_TMA_STOREES1F_S23_S23_EEEvvEEEEvNT_6ParamsE --------------------------
	.section	.nv.info._ZN7cutlass13device_kernelINS_4gemm6kernel13GemmUniversalIN4cute5tupleIJiiiiEEENS1_10collective13CollectiveMmaINS1_35MainloopSm100TmaUmmaWarpSpecializedILi4ELi2ELi4ENS5_IJNS4_1CILi2EEENSA_ILi1EEESC_EEEEENS5_IJNSA_ILi256EEENSA_ILi128EEENSA_ILi64EEEEEENS_12float_e4m3_tENS5_IJlSC_lEEESJ_SK_NS4_8TiledMMAINS4_8MMA_AtomIJNS4_10MMA_TraitsINS4_25SM100_MMA_F8F6F4_2x1SM_SSEJSJ_SJ_fSF_SG_NS4_17integral_constantINS4_4UMMA5MajorELSR_0EEESS_NSP_INSQ_7ScaleInELST_0EEESU_EEEEEENS4_6LayoutINS5_IJSC_SC_SC_EEENS5_IJNSA_ILi0EEESZ_SZ_EEEEENS5_IJNS4_10UnderscoreES12_S12_EEEEENS4_18SM100_TMA_2SM_LOADENS4_14ComposedLayoutINS4_7SwizzleILi2ELi4ELi3EEENS4_18smem_ptr_flag_bitsILi8EEENSX_INS5_IJNSA_ILi8EEESH_EEENS5_IJSH_SC_EEEEEEEvNS4_8identityES15_S1F_vS1G_EENS_8epilogue10collective18CollectiveEpilogueINS1I_23Sm100TmaWarpSpecializedILi2ELi2ELi64ELb0ELb0EEEJNS5_IJSG_SG_SH_EEENS5_IJNSX_ISG_SC_EENSX_ISH_SC_EEEEESJ_SK_SJ_SK_NS1I_6fusion15FusionCallbacksIS1M_NS1R_17LinearCombinationISJ_fSJ_fLNS_15FloatRoundStyleE2EEES1N_S1Q_JEEENS4_5SM1004TMEM4LOAD26SM100_TMEM_LOAD_32dp32b64xENS4_13SM90_TMA_LOADES1F_NS4_39AutoVectorizingCopyWithAssumedAlignmentILi128EEENS4_14SM90_TMA_STOREES1F_S23_S23_EEEvvEEEEvNT_6ParamsE,"",@"SHT_CUDA_INFO"
	.sectionflags	@""
	.align	4


	//----- nvinfo : EIATTR_CUDA_API_VERSION
	.align		4
        /*0000*/ 	.byte	0x04, 0x37
        /*0002*/ 	.short	(.L_31 - .L_30)
.L_30:
        /*0004*/ 	.word	0x00000082


	//----- nvinfo : EIATTR_KPARAM_INFO
	.align		4
.L_31:
        /*0008*/ 	.byte	0x04, 0x17
        /*000a*/ 	.short	(.L_33 - .L_32)
.L_32:
        /*000c*/ 	.word	0x00000000
        /*0010*/ 	.short	0x0000
        /*0012*/ 	.short	0x0000
        /*0014*/ 	.byte	0x00, 0xf0, 0x01, 0x20


	//----- nvinfo : EIATTR_AT_ENTRY_FRAGMENTS
	.align		4
.L_33:
        /*0018*/ 	.byte	0x04, 0x4f
        /*001a*/ 	.short	(.L_35 - .L_34)


	//   ....[0]....
.L_34:
        /*001c*/ 	.word	0x00000007


	//----- nvinfo : EIATTR_RESERVED_SMEM_USED
	.align		4
.L_35:
        /*0020*/ 	.byte	0x01, 0x41
	.zero		2


	//----- nvinfo : EIATTR_SPARSE_MMA_MASK
	.align		4
        /*0024*/ 	.byte	0x03, 0x50
        /*0026*/ 	.short	0x0000


	//----- nvinfo : EIATTR_TCGEN05_2CTA_USED
	.align		4
        /*0028*/ 	.byte	0x01, 0x52
	.zero		2


	//----- nvinfo : EIATTR_MAXREG_COUNT
	.align		4
        /*002c*/ 	.byte	0x03, 0x1b
        /*002e*/ 	.short	0x00ff


	//----- nvinfo : EIATTR_NUM_BARRIERS
	.align		4
        /*0030*/ 	.byte	0x02, 0x4c
        /*0032*/ 	.byte	0x07
	.zero		1


	//----- nvinfo : EIATTR_EXTERNS
	.align		4
        /*0034*/ 	.byte	0x04, 0x0f
        /*0036*/ 	.short	(.L_37 - .L_36)


	//   ....[0]....
	.align		4
.L_36:
        /*0038*/ 	.word	index@(__assertfail)


	//----- nvinfo : EIATTR_MERCURY_ISA_VERSION
	.align		4
.L_37:
        /*003c*/ 	.byte	0x03, 0x5f
        /*003e*/ 	.short	0x0101


	//----- nvinfo : EIATTR_INT_WARP_WIDE_INSTR_OFFSETS
	.align		4
        /*0040*/ 	.byte	0x04, 0x31
        /*0042*/ 	.short	(.L_39 - .L_38)


	//   ....[0]....
.L_38:
        /*0044*/ 	.word	0x00000cd0


	//   ....[1]....
        /*0048*/ 	.word	0x00000d70


	//   ....[2]....
        /*004c*/ 	.word	0x000020d0


	//   ....[3]....
        /*0050*/ 	.word	0x00003ed0


	//   ....[4]....
        /*0054*/ 	.word	0x00003ef0


	//   ....[5]....
        /*0058*/ 	.word	0x00003f20


	//   ....[6]....
        /*005c*/ 	.word	0x00004850


	//   ....[7]....
        /*0060*/ 	.word	0x000048c0


	//   ....[8]....
        /*0064*/ 	.word	0x00004aa0


	//   ....[9]....
        /*0068*/ 	.word	0x00004c00


	//----- nvinfo : EIATTR_COOP_GROUP_MASK_REGIDS
	.align		4
.L_39:
        /*006c*/ 	.byte	0x04, 0x29
        /*006e*/ 	.short	(.L_41 - .L_40)


	//   ....[0]....
.L_40:
        /*0070*/ 	.word	0xffffffff


	//   ....[1]....
        /*0074*/ 	.word	0xffffffff


	//   ....[2]....
        /*0078*/ 	.word	0xffffffff


	//   ....[3]....
        /*007c*/ 	.word	0xffffffff


	//   ....[4]....
        /*0080*/ 	.word	0xffffffff


	//   ....[5]....
        /*0084*/ 	.word	0xffffffff


	//   ....[6]....
        /*0088*/ 	.word	0xffffffff


	//   ....[7]....
        /*008c*/ 	.word	0xffffffff


	//   ....[8]....
        /*0090*/ 	.word	0xffffffff


	//   ....[9]....
        /*0094*/ 	.word	0xffffffff


	//   ....[10]....
        /*0098*/ 	.word	0xffffffff


	//   ....[11]....
        /*009c*/ 	.word	0xffffffff


	//   ....[12]....
        /*00a0*/ 	.word	0xffffffff


	//   ....[13]....
        /*00a4*/ 	.word	0xffffffff


	//----- nvinfo : EIATTR_COOP_GROUP_INSTR_OFFSETS
	.align		4
.L_41:
        /*00a8*/ 	.byte	0x04, 0x28
        /*00aa*/ 	.short	(.L_43 - .L_42)


	//   ....[0]....
.L_42:
        /*00ac*/ 	.word	0x000000c0


	//   ....[1]....
        /*00b0*/ 	.word	0x00000500


	//   ....[2]....
        /*00b4*/ 	.word	0x00000680


	//   ....[3]....
        /*00b8*/ 	.word	0x000007d0


	//   ....[4]....
        /*00bc*/ 	.word	0x000008c0


	//   ....[5]....
        /*00c0*/ 	.word	0x00000a20


	//   ....[6]....
        /*00c4*/ 	.word	0x00000bb0


	//   ....[7]....
        /*00c8*/ 	.word	0x00000df0


	//   ....[8]....
        /*00cc*/ 	.word	0x00001fb0


	//   ....[9]....
        /*00d0*/ 	.word	0x00002d90


	//   ....[10]....
        /*00d4*/ 	.word	0x00003260


	//   ....[11]....
        /*00d8*/ 	.word	0x00003290


	//   ....[12]....
        /*00dc*/ 	.word	0x00003dd0


	//   ....[13]....
        /*00e0*/ 	.word	0x00003fe0


	//----- nvinfo : EIATTR_VRC_CTA_INIT_COUNT
	.align		4
.L_43:
        /*00e4*/ 	.byte	0x02, 0x4a
        /*00e6*/ 	.byte	0x80
	.zero		1


	//----- nvinfo : EIATTR_SYSCALL_OFFSETS
	.align		4
        /*00e8*/ 	.byte	0x04, 0x46
        /*00ea*/ 	.short	(.L_45 - .L_44)


	//   ....[0]....
.L_44:
        /*00ec*/ 	.word	0x00005630


	//   ....[1]....
        /*00f0*/ 	.word	0x00005770


	//   ....[2]....
        /*00f4*/ 	.word	0x00005fd0


	//   ....[3]....
        /*00f8*/ 	.word	0x000075e0


	//----- nvinfo : EIATTR_MBARRIER_INSTR_OFFSETS
	.align		4
.L_45:
        /*00fc*/ 	.byte	0x04, 0x39
        /*00fe*/ 	.short	(.L_47 - .L_46)


	//   ....[0]....
.L_46:
        /*0100*/ 	.word	0x000005f0
        /*0104*/ 	.word	0x000000ff
        /*0108*/ 	.word	0x00000000
        /*010c*/ 	.short	0x0100
        /*010e*/ 	.byte	0x08
	.zero		1


	//   ....[1]....
        /*0110*/ 	.word	0x00000600
        /*0114*/ 	.word	0x000000ff
        /*0118*/ 	.word	0x00000020
        /*011c*/ 	.short	0x0100
        /*011e*/ 	.byte	0x08
	.zero		1


	//   ....[2]....
        /*0120*/ 	.word	0x00000610
        /*0124*/ 	.word	0x000000ff
        /*0128*/ 	.word	0x00000008
        /*012c*/ 	.short	0x0100
        /*012e*/ 	.byte	0x08
	.zero		1


	//   ....[3]....
        /*0130*/ 	.word	0x00000620
        /*0134*/ 	.word	0x000000ff
        /*0138*/ 	.word	0x00000028
        /*013c*/ 	.short	0x0100
        /*013e*/ 	.byte	0x08
	.zero		1


	//   ....[4]....
        /*0140*/ 	.word	0x00000630
        /*0144*/ 	.word	0x000000ff
        /*0148*/ 	.word	0x00000010
        /*014c*/ 	.short	0x0100
        /*014e*/ 	.byte	0x08
	.zero		1


	//   ....[5]....
        /*0150*/ 	.word	0x00000640
        /*0154*/ 	.word	0x000000ff
        /*0158*/ 	.word	0x00000030
        /*015c*/ 	.short	0x0100
        /*015e*/ 	.byte	0x08
	.zero		1


	//   ....[6]....
        /*0160*/ 	.word	0x00000650
        /*0164*/ 	.word	0x000000ff
        /*0168*/ 	.word	0x00000018
        /*016c*/ 	.short	0x0100
        /*016e*/ 	.byte	0x08
	.zero		1


	//   ....[7]....
        /*0170*/ 	.word	0x00000660
        /*0174*/ 	.word	0x000000ff
        /*0178*/ 	.word	0x00000038
        /*017c*/ 	.short	0x0100
        /*017e*/ 	.byte	0x08
	.zero		1


	//   ....[8]....
        /*0180*/ 	.word	0x00000780
        /*0184*/ 	.word	0x000000ff
        /*0188*/ 	.word	0x00000040
        /*018c*/ 	.short	0x0100
        /*018e*/ 	.byte	0x09
	.zero		1


	//   ....[9]....
        /*0190*/ 	.word	0x00000790
        /*0194*/ 	.word	0x000000ff
        /*0198*/ 	.word	0x00000050
        /*019c*/ 	.short	0x0100
        /*019e*/ 	.byte	0x09
	.zero		1


	//   ....[10]....
        /*01a0*/ 	.word	0x000007a0
        /*01a4*/ 	.word	0x000000ff
        /*01a8*/ 	.word	0x00000048
        /*01ac*/ 	.short	0x0100
        /*01ae*/ 	.byte	0x09
	.zero		1


	//   ....[11]....
        /*01b0*/ 	.word	0x000007b0
        /*01b4*/ 	.word	0x000000ff
        /*01b8*/ 	.word	0x00000058
        /*01bc*/ 	.short	0x0100
        /*01be*/ 	.byte	0x09
	.zero		1


	//   ....[12]....
        /*01c0*/ 	.word	0x00000890
        /*01c4*/ 	.word	0x000000ff
        /*01c8*/ 	.word	0x00000060
        /*01cc*/ 	.short	0x0100
        /*01ce*/ 	.byte	0x08
	.zero		1


	//   ....[13]....
        /*01d0*/ 	.word	0x000008a0
        /*01d4*/ 	.word	0x000000ff
        /*01d8*/ 	.word	0x00000068
        /*01dc*/ 	.short	0x0100
        /*01de*/ 	.byte	0x08
	.zero		1


	//   ....[14]....
        /*01e0*/ 	.word	0x000009d0
        /*01e4*/ 	.word	0x000000ff
        /*01e8*/ 	.word	0x00000070
        /*01ec*/ 	.short	0x0100
        /*01ee*/ 	.byte	0x08
	.zero		1


	//   ....[15]....
        /*01f0*/ 	.word	0x000009e0
        /*01f4*/ 	.word	0x000000ff
        /*01f8*/ 	.word	0x00000080
        /*01fc*/ 	.short	0x0100
        /*01fe*/ 	.byte	0x08
	.zero		1


	//   ....[16]....
        /*0200*/ 	.word	0x000009f0
        /*0204*/ 	.word	0x000000ff
        /*0208*/ 	.word	0x00000078
        /*020c*/ 	.short	0x0100
        /*020e*/ 	.byte	0x08
	.zero		1


	//   ....[17]....
        /*0210*/ 	.word	0x00000a00
        /*0214*/ 	.word	0x000000ff
        /*0218*/ 	.word	0x00000088
        /*021c*/ 	.short	0x0100
        /*021e*/ 	.byte	0x08
	.zero		1


	//   ....[18]....
        /*0220*/ 	.word	0x00000b20
        /*0224*/ 	.word	0x000000ff
        /*0228*/ 	.word	0x00000090
        /*022c*/ 	.short	0x0100
        /*022e*/ 	.byte	0x09
	.zero		1


	//   ....[19]....
        /*0230*/ 	.word	0x00000b30
        /*0234*/ 	.word	0x000000ff
        /*0238*/ 	.word	0x000000b0
        /*023c*/ 	.short	0x0100
        /*023e*/ 	.byte	0x09
	.zero		1


	//   ....[20]....
        /*0240*/ 	.word	0x00000b40
        /*0244*/ 	.word	0x000000ff
        /*0248*/ 	.word	0x00000098
        /*024c*/ 	.short	0x0100
        /*024e*/ 	.byte	0x09
	.zero		1


	//   ....[21]....
        /*0250*/ 	.word	0x00000b50
        /*0254*/ 	.word	0x000000ff
        /*0258*/ 	.word	0x000000b8
        /*025c*/ 	.short	0x0100
        /*025e*/ 	.byte	0x09
	.zero		1


	//   ....[22]....
        /*0260*/ 	.word	0x00000b60
        /*0264*/ 	.word	0x000000ff
        /*0268*/ 	.word	0x000000a0
        /*026c*/ 	.short	0x0100
        /*026e*/ 	.byte	0x09
	.zero		1


	//   ....[23]....
        /*0270*/ 	.word	0x00000b70
        /*0274*/ 	.word	0x000000ff
        /*0278*/ 	.word	0x000000c0
        /*027c*/ 	.short	0x0100
        /*027e*/ 	.byte	0x09
	.zero		1


	//   ....[24]....
        /*0280*/ 	.word	0x00000b80
        /*0284*/ 	.word	0x000000ff
        /*0288*/ 	.word	0x000000a8
        /*028c*/ 	.short	0x0100
        /*028e*/ 	.byte	0x09
	.zero		1


	//   ....[25]....
        /*0290*/ 	.word	0x00000b90
        /*0294*/ 	.word	0x000000ff
        /*0298*/ 	.word	0x000000c8
        /*029c*/ 	.short	0x0100
        /*029e*/ 	.byte	0x09
	.zero		1


	//   ....[26]....
        /*02a0*/ 	.word	0x00000c80
        /*02a4*/ 	.word	0x000000ff
        /*02a8*/ 	.word	0x000000d0
        /*02ac*/ 	.short	0x0100
        /*02ae*/ 	.byte	0x08
	.zero		1


	//   ....[27]....
        /*02b0*/ 	.word	0x00000c90
        /*02b4*/ 	.word	0x000000ff
        /*02b8*/ 	.word	0x000000e0
        /*02bc*/ 	.short	0x0100
        /*02be*/ 	.byte	0x08
	.zero		1


	//   ....[28]....
        /*02c0*/ 	.word	0x00000ca0
        /*02c4*/ 	.word	0x000000ff
        /*02c8*/ 	.word	0x000000d8
        /*02cc*/ 	.short	0x0100
        /*02ce*/ 	.byte	0x08
	.zero		1


	//   ....[29]....
        /*02d0*/ 	.word	0x00000cb0
        /*02d4*/ 	.word	0x000000ff
        /*02d8*/ 	.word	0x000000e8
        /*02dc*/ 	.short	0x0100
        /*02de*/ 	.byte	0x08
	.zero		1


	//   ....[30]....
        /*02e0*/ 	.word	0x00000da0
        /*02e4*/ 	.word	0x000000ff
        /*02e8*/ 	.word	0x000000f0
        /*02ec*/ 	.short	0x0100
        /*02ee*/ 	.byte	0x06
	.zero		1


	//   ....[31]....
        /*02f0*/ 	.word	0x000017b0
        /*02f4*/ 	.word	0x00000003
        /*02f8*/ 	.word	0x000000e0
        /*02fc*/ 	.short	0x010a
        /*02fe*/ 	.byte	0xff
	.zero		1


	//   ....[32]....
        /*0300*/ 	.word	0x000017e0
        /*0304*/ 	.word	0x00000003
        /*0308*/ 	.word	0x000000d0
        /*030c*/ 	.short	0x0101
        /*030e*/ 	.byte	0xff
	.zero		1


	//   ....[33]....
        /*0310*/ 	.word	0x000018e0
        /*0314*/ 	.word	0x000000ff
        /*0318*/ 	.word	0x00000020
        /*031c*/ 	.short	0x010a
        /*031e*/ 	.byte	0x08
	.zero		1


	//   ....[34]....
        /*0320*/ 	.word	0x000019b0
        /*0324*/ 	.word	0x000000ff
        /*0328*/ 	.word	0x00000020
        /*032c*/ 	.short	0x010a
        /*032e*/ 	.byte	0x21
	.zero		1


	//   ....[35]....
        /*0330*/ 	.word	0x00001b60
        /*0334*/ 	.word	0x000000ff
        /*0338*/ 	.word	0x00000020
        /*033c*/ 	.short	0x010a
        /*033e*/ 	.byte	0x08
	.zero		1


	//   ....[36]....
        /*0340*/ 	.word	0x00001c60
        /*0344*/ 	.word	0x000000ff
        /*0348*/ 	.word	0x00000068
        /*034c*/ 	.short	0x0101
        /*034e*/ 	.byte	0x04
	.zero		1


	//   ....[37]....
        /*0350*/ 	.word	0x00001c80
        /*0354*/ 	.word	0x000000ff
        /*0358*/ 	.word	0x00000020
        /*035c*/ 	.short	0x010a
        /*035e*/ 	.byte	0x08
	.zero		1


	//   ....[38]....
        /*0360*/ 	.word	0x00001d00
        /*0364*/ 	.word	0x000000ff
        /*0368*/ 	.word	0x00000020
        /*036c*/ 	.short	0x010a
        /*036e*/ 	.byte	0x11
	.zero		1


	//   ....[39]....
        /*0370*/ 	.word	0x00001e90
        /*0374*/ 	.word	0x000000ff
        /*0378*/ 	.word	0x00000020
        /*037c*/ 	.short	0x010a
        /*037e*/ 	.byte	0x08
	.zero		1


	//   ....[40]....
        /*0380*/ 	.word	0x00001fe0
        /*0384*/ 	.word	0x00000002
        /*0388*/ 	.word	0x00000070
        /*038c*/ 	.short	0x010a
        /*038e*/ 	.byte	0xff
	.zero		1


	//   ....[41]....
        /*0390*/ 	.word	0x000020a0
        /*0394*/ 	.word	0x00000002
        /*0398*/ 	.word	0x00000000
        /*039c*/ 	.short	0x0101
        /*039e*/ 	.byte	0xff
	.zero		1


	//   ....[42]....
        /*03a0*/ 	.word	0x00002600
        /*03a4*/ 	.word	0x000000ff
        /*03a8*/ 	.word	0x00000000
        /*03ac*/ 	.short	0x010a
        /*03ae*/ 	.byte	0x05
	.zero		1


	//   ....[43]....
        /*03b0*/ 	.word	0x00002690
        /*03b4*/ 	.word	0x000000ff
        /*03b8*/ 	.word	0x00000000
        /*03bc*/ 	.short	0x010a
        /*03be*/ 	.byte	0x05
	.zero		1


	//   ....[44]....
        /*03c0*/ 	.word	0x00002720
        /*03c4*/ 	.word	0x000000ff
        /*03c8*/ 	.word	0x00000000
        /*03cc*/ 	.short	0x010a
        /*03ce*/ 	.byte	0x05
	.zero		1


	//   ....[45]....
        /*03d0*/ 	.word	0x000027c0
        /*03d4*/ 	.word	0x00000000
        /*03d8*/ 	.word	0x00000000
        /*03dc*/ 	.short	0x010a
        /*03de*/ 	.byte	0xff
	.zero		1


	//   ....[46]....
        /*03e0*/ 	.word	0x000028f0
        /*03e4*/ 	.word	0x00000000
        /*03e8*/ 	.word	0x000000d0
        /*03ec*/ 	.short	0x010a
        /*03ee*/ 	.byte	0xff
	.zero		1


	//   ....[47]....
        /*03f0*/ 	.word	0x00002960
        /*03f4*/ 	.word	0x00000004
        /*03f8*/ 	.word	0x00000000
        /*03fc*/ 	.short	0x0101
        /*03fe*/ 	.byte	0xff
	.zero		1


	//   ....[48]....
        /*0400*/ 	.word	0x00002980
        /*0404*/ 	.word	0x000000ff
        /*0408*/ 	.word	0x00000080
        /*040c*/ 	.short	0x010a
        /*040e*/ 	.byte	0x05
	.zero		1


	//   ....[49]....
        /*0410*/ 	.word	0x00002aa0
        /*0414*/ 	.word	0x00000000
        /*0418*/ 	.word	0x00000070
        /*041c*/ 	.short	0x010a
        /*041e*/ 	.byte	0xff
	.zero		1


	//   ....[50]....
        /*0420*/ 	.word	0x00002ba0
        /*0424*/ 	.word	0x00000000
        /*0428*/ 	.word	0x00000000
        /*042c*/ 	.short	0x0101
        /*042e*/ 	.byte	0xff
	.zero		1


	//   ....[51]....
        /*0430*/ 	.word	0x00002c30
        /*0434*/ 	.word	0x000000ff
        /*0438*/ 	.word	0x00000080
        /*043c*/ 	.short	0x0106
        /*043e*/ 	.byte	0x05
	.zero		1


	//   ....[52]....
        /*0440*/ 	.word	0x00002c50
        /*0444*/ 	.word	0x000000ff
        /*0448*/ 	.word	0x00000080
        /*044c*/ 	.short	0x010a
        /*044e*/ 	.byte	0x05
	.zero		1


	//   ....[53]....
        /*0450*/ 	.word	0x00002ce0
        /*0454*/ 	.word	0x000000ff
        /*0458*/ 	.word	0x00000080
        /*045c*/ 	.short	0x0106
        /*045e*/ 	.byte	0x04
	.zero		1


	//   ....[54]....
        /*0460*/ 	.word	0x00002d20
        /*0464*/ 	.word	0x00000000
        /*0468*/ 	.word	0x00000080
        /*046c*/ 	.short	0x010a
        /*046e*/ 	.byte	0xff
	.zero		1


	//   ....[55]....
        /*0470*/ 	.word	0x00002f60
        /*0474*/ 	.word	0x000000ff
        /*0478*/ 	.word	0x00000008
        /*047c*/ 	.short	0x010a
        /*047e*/ 	.byte	0x06
	.zero		1


	//   ....[56]....
        /*0480*/ 	.word	0x00002f80
        /*0484*/ 	.word	0x000000ff
        /*0488*/ 	.word	0x00000008
        /*048c*/ 	.short	0x010a
        /*048e*/ 	.byte	0x06
	.zero		1


	//   ....[57]....
        /*0490*/ 	.word	0x00003110
        /*0494*/ 	.word	0x000000ff
        /*0498*/ 	.word	0x00000008
        /*049c*/ 	.short	0x010a
        /*049e*/ 	.byte	0x06
	.zero		1


	//   ....[58]....
        /*04a0*/ 	.word	0x00003130
        /*04a4*/ 	.word	0x000000ff
        /*04a8*/ 	.word	0x00000008
        /*04ac*/ 	.short	0x010a
        /*04ae*/ 	.byte	0x06
	.zero		1


	//   ....[59]....
        /*04b0*/ 	.word	0x000031f0
        /*04b4*/ 	.word	0x000000ff
        /*04b8*/ 	.word	0x00000000
        /*04bc*/ 	.short	0x0101
        /*04be*/ 	.byte	0x07
	.zero		1


	//   ....[60]....
        /*04c0*/ 	.word	0x000034f0
        /*04c4*/ 	.word	0x00000000
        /*04c8*/ 	.word	0x00000070
        /*04cc*/ 	.short	0x010a
        /*04ce*/ 	.byte	0xff
	.zero		1


	//   ....[61]....
        /*04d0*/ 	.word	0x000035b0
        /*04d4*/ 	.word	0x00000000
        /*04d8*/ 	.word	0x00000000
        /*04dc*/ 	.short	0x0101
        /*04de*/ 	.byte	0xff
	.zero		1


	//   ....[62]....
        /*04e0*/ 	.word	0x00003670
        /*04e4*/ 	.word	0x000000ff
        /*04e8*/ 	.word	0x00000000
        /*04ec*/ 	.short	0x010a
        /*04ee*/ 	.byte	0x06
	.zero		1


	//   ....[63]....
        /*04f0*/ 	.word	0x00003680
        /*04f4*/ 	.word	0x000000ff
        /*04f8*/ 	.word	0x000000b0
        /*04fc*/ 	.short	0x010a
        /*04fe*/ 	.byte	0x0a
	.zero		1


	//   ....[64]....
        /*0500*/ 	.word	0x00003730
        /*0504*/ 	.word	0x000000ff
        /*0508*/ 	.word	0x00000000
        /*050c*/ 	.short	0x010a
        /*050e*/ 	.byte	0x09
	.zero		1


	//   ....[65]....
        /*0510*/ 	.word	0x00003870
        /*0514*/ 	.word	0x000000ff
        /*0518*/ 	.word	0x00000000
        /*051c*/ 	.short	0x010a
        /*051e*/ 	.byte	0x06
	.zero		1


	//   ....[66]....
        /*0520*/ 	.word	0x00003ac0
        /*0524*/ 	.word	0x000000ff
        /*0528*/ 	.word	0x00000000
        /*052c*/ 	.short	0x010a
        /*052e*/ 	.byte	0x07
	.zero		1


	//   ....[67]....
        /*0530*/ 	.word	0x00003b50
        /*0534*/ 	.word	0x000000ff
        /*0538*/ 	.word	0x00000000
        /*053c*/ 	.short	0x010a
        /*053e*/ 	.byte	0x07
	.zero		1


	//   ....[68]....
        /*0540*/ 	.word	0x00003be0
        /*0544*/ 	.word	0x000000ff
        /*0548*/ 	.word	0x00000000
        /*054c*/ 	.short	0x010a
        /*054e*/ 	.byte	0x07
	.zero		1


	//   ....[69]....
        /*0550*/ 	.word	0x00003c80
        /*0554*/ 	.word	0x00000000
        /*0558*/ 	.word	0x00000000
        /*055c*/ 	.short	0x010a
        /*055e*/ 	.byte	0xff
	.zero		1


	//   ....[70]....
        /*0560*/ 	.word	0x00003cc0
        /*0564*/ 	.word	0x00000000
        /*0568*/ 	.word	0x00000000
        /*056c*/ 	.short	0x010a
        /*056e*/ 	.byte	0xff
	.zero		1


	//   ....[71]....
        /*0570*/ 	.word	0x00003d30
        /*0574*/ 	.word	0x000000ff
        /*0578*/ 	.word	0x00000000
        /*057c*/ 	.short	0x0101
        /*057e*/ 	.byte	0x05
	.zero		1


	//   ....[72]....
        /*0580*/ 	.word	0x00003d70
        /*0584*/ 	.word	0x000000ff
        /*0588*/ 	.word	0x000000f0
        /*058c*/ 	.short	0x010a
        /*058e*/ 	.byte	0x08
	.zero		1


	//   ....[73]....
        /*0590*/ 	.word	0x00003dc0
        /*0594*/ 	.word	0x000000ff
        /*0598*/ 	.word	0x00000000
        /*059c*/ 	.short	0x0101
        /*059e*/ 	.byte	0x05
	.zero		1


	//   ....[74]....
        /*05a0*/ 	.word	0x000041f0
        /*05a4*/ 	.word	0x00000000
        /*05a8*/ 	.word	0x00000070
        /*05ac*/ 	.short	0x010a
        /*05ae*/ 	.byte	0xff
	.zero		1


	//   ....[75]....
        /*05b0*/ 	.word	0x000042b0
        /*05b4*/ 	.word	0x00000000
        /*05b8*/ 	.word	0x00000000
        /*05bc*/ 	.short	0x0101
        /*05be*/ 	.byte	0xff
	.zero		1


	//   ....[76]....
        /*05c0*/ 	.word	0x000045d0
        /*05c4*/ 	.word	0x000000ff
        /*05c8*/ 	.word	0x00000068
        /*05cc*/ 	.short	0x010a
        /*05ce*/ 	.byte	0x06
	.zero		1


	//   ....[77]....
        /*05d0*/ 	.word	0x000047c0
        /*05d4*/ 	.word	0x000000ff
        /*05d8*/ 	.word	0x00000050
        /*05dc*/ 	.short	0x010a
        /*05de*/ 	.byte	0x06
	.zero		1


	//   ....[78]....
        /*05e0*/ 	.word	0x00004990
        /*05e4*/ 	.word	0x000000ff
        /*05e8*/ 	.word	0x00000040
        /*05ec*/ 	.short	0x010b
        /*05ee*/ 	.byte	0x06
	.zero		1


	//   ....[79]....
        /*05f0*/ 	.word	0x00004a00
        /*05f4*/ 	.word	0x000000ff
        /*05f8*/ 	.word	0x00000000
        /*05fc*/ 	.short	0x0101
        /*05fe*/ 	.byte	0x08
	.zero		1


	//   ....[80]....
        /*0600*/ 	.word	0x00004a30
        /*0604*/ 	.word	0x000000ff
        /*0608*/ 	.word	0x00000058
        /*060c*/ 	.short	0x010a
        /*060e*/ 	.byte	0x06
	.zero		1


	//   ....[81]....
        /*0610*/ 	.word	0x00004c40
        /*0614*/ 	.word	0x000000ff
        /*0618*/ 	.word	0x00000048
        /*061c*/ 	.short	0x010b
        /*061e*/ 	.byte	0x06
	.zero		1


	//   ....[82]....
        /*0620*/ 	.word	0x00004c60
        /*0624*/ 	.word	0x000000ff
        /*0628*/ 	.word	0x00000000
        /*062c*/ 	.short	0x0101
        /*062e*/ 	.byte	0x0d
	.zero		1


	//   ....[83]....
        /*0630*/ 	.word	0x00004c90
        /*0634*/ 	.word	0x000000ff
        /*0638*/ 	.word	0x00000050
        /*063c*/ 	.short	0x010a
        /*063e*/ 	.byte	0x06
	.zero		1


	//   ....[84]....
        /*0640*/ 	.word	0x00004cd0
        /*0644*/ 	.word	0x00000000
        /*0648*/ 	.word	0x00000058
        /*064c*/ 	.short	0x010a
        /*064e*/ 	.byte	0xff
	.zero		1


	//   ....[85]....
        /*0650*/ 	.word	0x00005000
        /*0654*/ 	.word	0x00000000
        /*0658*/ 	.word	0x00000070
        /*065c*/ 	.short	0x010a
        /*065e*/ 	.byte	0xff
	.zero		1


	//   ....[86]....
        /*0660*/ 	.word	0x00005110
        /*0664*/ 	.word	0x00000000
        /*0668*/ 	.word	0x00000000
        /*066c*/ 	.short	0x0101
        /*066e*/ 	.byte	0xff
	.zero		1


	//   ....[87]....
        /*0670*/ 	.word	0x00005b70
        /*0674*/ 	.word	0x00000003
        /*0678*/ 	.word	0x00000040
        /*067c*/ 	.short	0x010a
        /*067e*/ 	.byte	0xff
	.zero		1


	//   ....[88]....
        /*0680*/ 	.word	0x00005bb0
        /*0684*/ 	.word	0x000000c3
        /*0688*/ 	.word	0x00000090
        /*068c*/ 	.short	0x010a
        /*068e*/ 	.byte	0xff
	.zero		1


	//   ....[89]....
        /*0690*/ 	.word	0x00005ce0
        /*0694*/ 	.word	0x00000003
        /*0698*/ 	.word	0x00000040
        /*069c*/ 	.short	0x010a
        /*069e*/ 	.byte	0xff
	.zero		1


	//   ....[90]....
        /*06a0*/ 	.word	0x00005e40
        /*06a4*/ 	.word	0x00000000
        /*06a8*/ 	.word	0x00000000
        /*06ac*/ 	.short	0x0101
        /*06ae*/ 	.byte	0xff
	.zero		1


	//   ....[91]....
        /*06b0*/ 	.word	0x00005ea0
        /*06b4*/ 	.word	0x000000c3
        /*06b8*/ 	.word	0x00000090
        /*06bc*/ 	.short	0x010a
        /*06be*/ 	.byte	0xff
	.zero		1


	//   ....[92]....
        /*06c0*/ 	.word	0x00007250
        /*06c4*/ 	.word	0x000000d8
        /*06c8*/ 	.word	0x00000040
        /*06cc*/ 	.short	0x010a
        /*06ce*/ 	.byte	0xff
	.zero		1


	//   ....[93]....
        /*06d0*/ 	.word	0x00007320
        /*06d4*/ 	.word	0x000000d8
        /*06d8*/ 	.word	0x00000040
        /*06dc*/ 	.short	0x010a
        /*06de*/ 	.byte	0xff
	.zero		1


	//   ....[94]....
        /*06e0*/ 	.word	0x00007480
        /*06e4*/ 	.word	0x00000002
        /*06e8*/ 	.word	0x00000000
        /*06ec*/ 	.short	0x0101
        /*06ee*/ 	.byte	0xff
	.zero		1


	//   ....[95]....
        /*06f0*/ 	.word	0x00007890
        /*06f4*/ 	.word	0x000000c3
        /*06f8*/ 	.word	0x00000000
        /*06fc*/ 	.short	0x0101
        /*06fe*/ 	.byte	0xff
	.zero		1


	//   ....[96]....
        /*0700*/ 	.word	0x000088e0
        /*0704*/ 	.word	0x00000003
        /*0708*/ 	.word	0x000000e0
        /*070c*/ 	.short	0x010a
        /*070e*/ 	.byte	0xff
	.zero		1


	//   ....[97]....
        /*0710*/ 	.word	0x00008940
        /*0714*/ 	.word	0x00000002
        /*0718*/ 	.word	0x00000020
        /*071c*/ 	.short	0x010a
        /*071e*/ 	.byte	0xff
	.zero		1


	//   ....[98]....
        /*0720*/ 	.word	0x000089a0
        /*0724*/ 	.word	0x00000002
        /*0728*/ 	.word	0x00000020
        /*072c*/ 	.short	0x010a
        /*072e*/ 	.byte	0xff
	.zero		1


	//   ....[99]....
        /*0730*/ 	.word	0x000089f0
        /*0734*/ 	.word	0x00000002
        /*0738*/ 	.word	0x00000070
        /*073c*/ 	.short	0x010a
        /*073e*/ 	.byte	0xff
	.zero		1


	//   ....[100]....
        /*0740*/ 	.word	0x00008a50
        /*0744*/ 	.word	0x00000000
        /*0748*/ 	.word	0x00000000
        /*074c*/ 	.short	0x010a
        /*074e*/ 	.byte	0xff
	.zero		1


	//   ....[101]....
        /*0750*/ 	.word	0x00008ab0
        /*0754*/ 	.word	0x00000000
        /*0758*/ 	.word	0x00000000
        /*075c*/ 	.short	0x010a
        /*075e*/ 	.byte	0xff
	.zero		1


	//   ....[102]....
        /*0760*/ 	.word	0x00008b10
        /*0764*/ 	.word	0x00000000
        /*0768*/ 	.word	0x00000000
        /*076c*/ 	.short	0x010a
        /*076e*/ 	.byte	0xff
	.zero		1


	//   ....[103]....
        /*0770*/ 	.word	0x00008b60
        /*0774*/ 	.word	0x00000000
        /*0778*/ 	.word	0x000000d0
        /*077c*/ 	.short	0x010a
        /*077e*/ 	.byte	0xff
	.zero		1


	//   ....[104]....
        /*0780*/ 	.word	0x00008bc0
        /*0784*/ 	.word	0x00000000
        /*0788*/ 	.word	0x00000080
        /*078c*/ 	.short	0x010a
        /*078e*/ 	.byte	0xff
	.zero		1


	//   ....[105]....
        /*0790*/ 	.word	0x00008c10
        /*0794*/ 	.word	0x00000000
        /*0798*/ 	.word	0x00000070
        /*079c*/ 	.short	0x010a
        /*079e*/ 	.byte	0xff
	.zero		1


	//   ....[106]....
        /*07a0*/ 	.word	0x00008c70
        /*07a4*/ 	.word	0x00000000
        /*07a8*/ 	.word	0x00000080
        /*07ac*/ 	.short	0x010a
        /*07ae*/ 	.byte	0xff
	.zero		1


	//   ....[107]....
        /*07b0*/ 	.word	0x00008cd0
        /*07b4*/ 	.word	0x00000004
        /*07b8*/ 	.word	0x00000008
        /*07bc*/ 	.short	0x010a
        /*07be*/ 	.byte	0xff
	.zero		1


	//   ....[108]....
        /*07c0*/ 	.word	0x00008db0
        /*07c4*/ 	.word	0x00000002
        /*07c8*/ 	.word	0x00000008
        /*07cc*/ 	.short	0x010a
        /*07ce*/ 	.byte	0xff
	.zero		1


	//   ....[109]....
        /*07d0*/ 	.word	0x00008e00
        /*07d4*/ 	.word	0x00000000
        /*07d8*/ 	.word	0x00000070
        /*07dc*/ 	.short	0x010a
        /*07de*/ 	.byte	0xff
	.zero		1


	//   ....[110]....
        /*07e0*/ 	.word	0x00008e60
        /*07e4*/ 	.word	0x00000000
        /*07e8*/ 	.word	0x000000b0
        /*07ec*/ 	.short	0x010a
        /*07ee*/ 	.byte	0xff
	.zero		1


	//   ....[111]....
        /*07f0*/ 	.word	0x00008ec0
        /*07f4*/ 	.word	0x00000000
        /*07f8*/ 	.word	0x00000000
        /*07fc*/ 	.short	0x010a
        /*07fe*/ 	.byte	0xff
	.zero		1


	//   ....[112]....
        /*0800*/ 	.word	0x00008f20
        /*0804*/ 	.word	0x00000000
        /*0808*/ 	.word	0x00000000
        /*080c*/ 	.short	0x010a
        /*080e*/ 	.byte	0xff
	.zero		1


	//   ....[113]....
        /*0810*/ 	.word	0x00008f80
        /*0814*/ 	.word	0x00000000
        /*0818*/ 	.word	0x00000000
        /*081c*/ 	.short	0x010a
        /*081e*/ 	.byte	0xff
	.zero		1


	//   ....[114]....
        /*0820*/ 	.word	0x00008fe0
        /*0824*/ 	.word	0x00000000
        /*0828*/ 	.word	0x00000000
        /*082c*/ 	.short	0x010a
        /*082e*/ 	.byte	0xff
	.zero		1


	//   ....[115]....
        /*0830*/ 	.word	0x00009040
        /*0834*/ 	.word	0x00000000
        /*0838*/ 	.word	0x000000f0
        /*083c*/ 	.short	0x010a
        /*083e*/ 	.byte	0xff
	.zero		1


	//   ....[116]....
        /*0840*/ 	.word	0x00009090
        /*0844*/ 	.word	0x00000000
        /*0848*/ 	.word	0x00000070
        /*084c*/ 	.short	0x010a
        /*084e*/ 	.byte	0xff
	.zero		1


	//   ....[117]....
        /*0850*/ 	.word	0x000090f0
        /*0854*/ 	.word	0x00000000
        /*0858*/ 	.word	0x00000068
        /*085c*/ 	.short	0x010a
        /*085e*/ 	.byte	0xff
	.zero		1


	//   ....[118]....
        /*0860*/ 	.word	0x00009150
        /*0864*/ 	.word	0x00000003
        /*0868*/ 	.word	0x00000050
        /*086c*/ 	.short	0x010a
        /*086e*/ 	.byte	0xff
	.zero		1


	//   ....[119]....
        /*0870*/ 	.word	0x000091b0
        /*0874*/ 	.word	0x00000003
        /*0878*/ 	.word	0x00000058
        /*087c*/ 	.short	0x010a
        /*087e*/ 	.byte	0xff
	.zero		1


	//   ....[120]....
        /*0880*/ 	.word	0x00009210
        /*0884*/ 	.word	0x00000000
        /*0888*/ 	.word	0x00000050
        /*088c*/ 	.short	0x010a
        /*088e*/ 	.byte	0xff
	.zero		1


	//   ....[121]....
        /*0890*/ 	.word	0x00009260
        /*0894*/ 	.word	0x00000000
        /*0898*/ 	.word	0x00000070
        /*089c*/ 	.short	0x010a
        /*089e*/ 	.byte	0xff
	.zero		1


	//   ....[122]....
        /*08a0*/ 	.word	0x000092b0
        /*08a4*/ 	.word	0x00000003
        /*08a8*/ 	.word	0x00000040
        /*08ac*/ 	.short	0x010a
        /*08ae*/ 	.byte	0xff
	.zero		1


	//   ....[123]....
        /*08b0*/ 	.word	0x00009300
        /*08b4*/ 	.word	0x000000c3
        /*08b8*/ 	.word	0x00000090
        /*08bc*/ 	.short	0x010a
        /*08be*/ 	.byte	0xff
	.zero		1


	//   ....[124]....
        /*08c0*/ 	.word	0x00009350
        /*08c4*/ 	.word	0x000000d8
        /*08c8*/ 	.word	0x00000040
        /*08cc*/ 	.short	0x010a
        /*08ce*/ 	.byte	0xff
	.zero		1


	//----- nvinfo : EIATTR_NUM_MBARRIERS
	.align		4
.L_47:
        /*08d0*/ 	.byte	0x03, 0x38
        /*08d2*/ 	.short	0x001f


	//----- nvinfo : EIATTR_EXIT_INSTR_OFFSETS
	.align		4
        /*08d4*/ 	.byte	0x04, 0x1c
        /*08d6*/ 	.short	(.L_49 - .L_48)


	//   ....[0]....
.L_48:
        /*08d8*/ 	.word	0x000027f0


	//   ....[1]....
        /*08dc*/ 	.word	0x00002cf0


	//   ....[2]....
        /*08e0*/ 	.word	0x00002d50


	//   ....[3]....
        /*08e4*/ 	.word	0x00003ff0


	//   ....[4]....
        /*08e8*/ 	.word	0x00004d00


	//   ....[5]....
        /*08ec*/ 	.word	0x00004d40


	//   ....[6]....
        /*08f0*/ 	.word	0x000088d0


	//----- nvinfo : EIATTR_MAX_THREADS
	.align		4
.L_49:
        /*08f4*/ 	.byte	0x04, 0x05
        /*08f6*/ 	.short	(.L_51 - .L_50)
.L_50:
        /*08f8*/ 	.word	0x00000100
        /*08fc*/ 	.word	0x00000001
        /*0900*/ 	.word	0x00000001


	//----- nvinfo : EIATTR_CRS_STACK_SIZE
	.align		4
.L_51:
        /*0904*/ 	.byte	0x04, 0x1e
        /*0906*/ 	.short	(.L_53 - .L_52)
.L_52:
        /*0908*/ 	.word	0x00000000


	//----- nvinfo : EIATTR_CBANK_PARAM_SIZE
	.align		4
.L_53:
        /*090c*/ 	.byte	0x03, 0x19
        /*090e*/ 	.short	0x0800


	//----- nvinfo : EIATTR_PARAM_CBANK
	.align		4
        /*0910*/ 	.byte	0x04, 0x0a
        /*0912*/ 	.short	(.L_55 - .L_54)
	.align		4
.L_54:
        /*0914*/ 	.word	index@(.nv.constant0._ZN7cutlass13device_kernelINS_4gemm6kernel13GemmUniversalIN4cute5tupleIJiiiiEEENS1_10collective13CollectiveMmaINS1_35MainloopSm100TmaUmmaWarpSpecializedILi4ELi2ELi4ENS5_IJNS4_1CILi2EEENSA_ILi1EEESC_EEEEENS5_IJNSA_ILi256EEENSA_ILi128EEENSA_ILi64EEEEEENS_12float_e4m3_tENS5_IJlSC_lEEESJ_SK_NS4_8TiledMMAINS4_8MMA_AtomIJNS4_10MMA_TraitsINS4_25SM100_MMA_F8F6F4_2x1SM_SSEJSJ_SJ_fSF_SG_NS4_17integral_constantINS4_4UMMA5MajorELSR_0EEESS_NSP_INSQ_7ScaleInELST_0EEESU_EEEEEENS4_6LayoutINS5_IJSC_SC_SC_EEENS5_IJNSA_ILi0EEESZ_SZ_EEEEENS5_IJNS4_10UnderscoreES12_S12_EEEEENS4_18SM100_TMA_2SM_LOADENS4_14ComposedLayoutINS4_7SwizzleILi2ELi4ELi3EEENS4_18smem_ptr_flag_bitsILi8EEENSX_INS5_IJNSA_ILi8EEESH_EEENS5_IJSH_SC_EEEEEEEvNS4_8identityES15_S1F_vS1G_EENS_8epilogue10collective18CollectiveEpilogueINS1I_23Sm100TmaWarpSpecializedILi2ELi2ELi64ELb0ELb0EEEJNS5_IJSG_SG_SH_EEENS5_IJNSX_ISG_SC_EENSX_ISH_SC_EEEEESJ_SK_SJ_SK_NS1I_6fusion15FusionCallbacksIS1M_NS1R_17LinearCombinationISJ_fSJ_fLNS_15FloatRoundStyleE2EEES1N_S1Q_JEEENS4_5SM1004TMEM4LOAD26SM100_TMEM_LOAD_32dp32b64xENS4_13SM90_TMA_LOADES1F_NS4_39AutoVectorizingCopyWithAssumedAlignmentILi128EEENS4_14SM90_TMA_STOREES1F_S23_S23_EEEvvEEEEvNT_6ParamsE)
        /*0918*/ 	.short	0x0380
        /*091a*/ 	.short	0x0800


	//----- nvinfo : EIATTR_SW_WAR
	.align		4
.L_55:
        /*091c*/ 	.byte	0x04, 0x36
        /*091e*/ 	.short	(.L_57 - .L_56)
.L_56:
        /*0920*/ 	.word	0x00000008
.L_57:


//--------------------- .nv.callgraph             --------------------------
	.section	.nv.callgraph,"",@"SHT_CUDA_CALLGRAPH"
	.align	4
	.sectionentsize	8
	.align		4
        /*0000*/ 	.word	0x00000000
	.align		4
        /*0004*/ 	.word	0xffffffff
	.align		4
        /*0008*/ 	.word	index@(_ZN7cutlass13device_kernelINS_4gemm6kernel13GemmUniversalIN4cute5tupleIJiiiiEEENS1_10collective13CollectiveMmaINS1_35MainloopSm100TmaUmmaWarpSpecializedILi4ELi2ELi4ENS5_IJNS4_1CILi2EEENSA_ILi1EEESC_EEEEENS5_IJNSA_ILi256EEENSA_ILi128EEENSA_ILi64EEEEEENS_12float_e4m3_tENS5_IJlSC_lEEESJ_SK_NS4_8TiledMMAINS4_8MMA_AtomIJNS4_10MMA_TraitsINS4_25SM100_MMA_F8F6F4_2x1SM_SSEJSJ_SJ_fSF_SG_NS4_17integral_constantINS4_4UMMA5MajorELSR_0EEESS_NSP_INSQ_7ScaleInELST_0EEESU_EEEEEENS4_6LayoutINS5_IJSC_SC_SC_EEENS5_IJNSA_ILi0EEESZ_SZ_EEEEENS5_IJNS4_10UnderscoreES12_S12_EEEEENS4_18SM100_TMA_2SM_LOADENS4_14ComposedLayoutINS4_7SwizzleILi2ELi4ELi3EEENS4_18smem_ptr_flag_bitsILi8EEENSX_INS5_IJNSA_ILi8EEESH_EEENS5_IJSH_SC_EEEEEEEvNS4_8identityES15_S1F_vS1G_EENS_8epilogue10collective18CollectiveEpilogueINS1I_23Sm100TmaWarpSpecializedILi2ELi2ELi64ELb0ELb0EEEJNS5_IJSG_SG_SH_EEENS5_IJNSX_ISG_SC_EENSX_ISH_SC_EEEEESJ_SK_SJ_SK_NS1I_6fusion15FusionCallbacksIS1M_NS1R_17LinearCombinationISJ_fSJ_fLNS_15FloatRoundStyleE2EEES1N_S1Q_JEEENS4_5SM1004TMEM4LOAD26SM100_TMEM_LOAD_32dp32b64xENS4_13SM90_TMA_LOADES1F_NS4_39AutoVectorizingCopyWithAssumedAlignmentILi128EEENS4_14SM90_TMA_STOREES1F_S23_S23_EEEvvEEEEvNT_6ParamsE)
	.align		4
        /*000c*/ 	.word	index@(__assertfail)
	.align		4
        /*0010*/ 	.word	0x00000000
	.align		4
        /*0014*/ 	.word	0xfffffffe
	.align		4
        /*0018*/ 	.word	0x00000000
	.align		4
        /*001c*/ 	.word	0xfffffffd
	.align		4
        /*0020*/ 	.word	0x00000000
	.align		4
        /*0024*/ 	.word	0xfffffffc


//--------------------- .nv.constant4             --------------------------
	.section	.nv.constant4,"a",@progbits
	.align	8
	.align		8
.nv.constant4:
        /*0000*/ 	.dword	__assertfail
	.align		8
        /*0008*/ 	.dword	__unnamed_1
	.align		8
        /*0010*/ 	.dword	__unnamed_2
	.align		8
        /*0018*/ 	.dword	_ZN39_INTERNAL_645c4d4c_4_k_cu_94293910_85104cuda3std3__45__cpo5beginE
	.align		8
        /*0020*/ 	.dword	_ZN39_INTERNAL_645c4d4c_4_k_cu_94293910_85104cuda3std3__45__cpo3endE
	.align		8
        /*0028*/ 	.dword	_ZN39_INTERNAL_645c4d4c_4_k_cu_94293910_85104cuda3std3__45__cpo6cbeginE
	.align		8
        /*0030*/ 	.dword	_ZN39_INTERNAL_645c4d4c_4_k_cu_94293910_85104cuda3std3__45__cpo4cendE
	.align		8
        /*0038*/ 	.dword	_ZN39_INTERNAL_645c4d4c_4_k_cu_94293910_85104cuda3std3__441_GLOBAL__N__645c4d4c_4_k_cu_94293910_85106ignoreE
	.align		8
        /*0040*/ 	.dword	_ZN39_INTERNAL_645c4d4c_4_k_cu_94293910_85104cuda3std3__419piecewise_constructE
	.align		8
        /*0048*/ 	.dword	_ZN39_INTERNAL_645c4d4c_4_k_cu_94293910_85104cuda3std3__48in_placeE
	.align		8
        /*0050*/ 	.dword	_ZN39_INTERNAL_645c4d4c_4_k_cu_94293910_85104cuda3std6ranges3__45__cpo4swapE
	.align		8
        /*0058*/ 	.dword	_ZN39_INTERNAL_645c4d4c_4_k_cu_94293910_85104cuda3std6ranges3__45__cpo9iter_moveE
	.align		8
        /*0060*/ 	.dword	_ZN39_INTERNAL_645c4d4c_4_k_cu_94293910_85104cute7productE
	.align		8
        /*0068*/ 	.dword	_ZN39_INTERNAL_645c4d4c_4_k_cu_94293910_85104cute1_E
	.align		8
        /*0070*/ 	.dword	$str$25
	.align		8
        /*0078*/ 	.dword	$str$26
	.align		8
        /*0080*/ 	.dword	$str$27
	.align		8
        /*0088*/ 	.dword	$str$28


//--------------------- .text._ZN7cutlass13device_kernelINS_4gemm6kernel13GemmUniversalIN4cute5tupleIJiiiiEEENS1_10collective13CollectiveMmaINS1_35MainloopSm100TmaUmmaWarpSpecializedILi4ELi2ELi4ENS5_IJNS4_1CILi2EEENSA_ILi1EEESC_EEEEENS5_IJNSA_ILi256EEENSA_ILi128EEENSA_ILi64EEEEEENS_12float_e4m3_tENS5_IJlSC_lEEESJ_SK_NS4_8TiledMMAINS4_8MMA_AtomIJNS4_10MMA_TraitsINS4_25SM100_MMA_F8F6F4_2x1SM_SSEJSJ_SJ_fSF_SG_NS4_17integral_constantINS4_4UMMA5MajorELSR_0EEESS_NSP_INSQ_7ScaleInELST_0EEESU_EEEEEENS4_6LayoutINS5_IJSC_SC_SC_EEENS5_IJNSA_ILi0EEESZ_SZ_EEEEENS5_IJNS4_10UnderscoreES12_S12_EEEEENS4_18SM100_TMA_2SM_LOADENS4_14ComposedLayoutINS4_7SwizzleILi2ELi4ELi3EEENS4_18smem_ptr_flag_bitsILi8EEENSX_INS5_IJNSA_ILi8EEESH_EEENS5_IJSH_SC_EEEEEEEvNS4_8identityES15_S1F_vS1G_EENS_8epilogue10collective18CollectiveEpilogueINS1I_23Sm100TmaWarpSpecializedILi2ELi2ELi64ELb0ELb0EEEJNS5_IJSG_SG_SH_EEENS5_IJNSX_ISG_SC_EENSX_ISH_SC_EEEEESJ_SK_SJ_SK_NS1I_6fusion15FusionCallbacksIS1M_NS1R_17LinearCombinationISJ_fSJ_fLNS_15FloatRoundStyleE2EEES1N_S1Q_JEEENS4_5SM1004TMEM4LOAD26SM100_TMEM_LOAD_32dp32b64xENS4_13SM90_TMA_LOADES1F_NS4_39AutoVectorizingCopyWithAssumedAlignmentILi128EEENS4_14SM90_TMA_STOREES1F_S23_S23_EEEvvEEEEvNT_6ParamsE --------------------------
	.section	.text._ZN7cutlass13device_kernelINS_4gemm6kernel13GemmUniversalIN4cute5tupleIJiiiiEEENS1_10collective13CollectiveMmaINS1_35MainloopSm100TmaUmmaWarpSpecializedILi4ELi2ELi4ENS5_IJNS4_1CILi2EEENSA_ILi1EEESC_EEEEENS5_IJNSA_ILi256EEENSA_ILi128EEENSA_ILi64EEEEEENS_12float_e4m3_tENS5_IJlSC_lEEESJ_SK_NS4_8TiledMMAINS4_8MMA_AtomIJNS4_10MMA_TraitsINS4_25SM100_MMA_F8F6F4_2x1SM_SSEJSJ_SJ_fSF_SG_NS4_17integral_constantINS4_4UMMA5MajorELSR_0EEESS_NSP_INSQ_7ScaleInELST_0EEESU_EEEEEENS4_6LayoutINS5_IJSC_SC_SC_EEENS5_IJNSA_ILi0EEESZ_SZ_EEEEENS5_IJNS4_10UnderscoreES12_S12_EEEEENS4_18SM100_TMA_2SM_LOADENS4_14ComposedLayoutINS4_7SwizzleILi2ELi4ELi3EEENS4_18smem_ptr_flag_bitsILi8EEENSX_INS5_IJNSA_ILi8EEESH_EEENS5_IJSH_SC_EEEEEEEvNS4_8identityES15_S1F_vS1G_EENS_8epilogue10collective18CollectiveEpilogueINS1I_23Sm100TmaWarpSpecializedILi2ELi2ELi64ELb0ELb0EEEJNS5_IJSG_SG_SH_EEENS5_IJNSX_ISG_SC_EENSX_ISH_SC_EEEEESJ_SK_SJ_SK_NS1I_6fusion15FusionCallbacksIS1M_NS1R_17LinearCombinationISJ_fSJ_fLNS_15FloatRoundStyleE2EEES1N_S1Q_JEEENS4_5SM1004TMEM4LOAD26SM100_TMEM_LOAD_32dp32b64xENS4_13SM90_TMA_LOADES1F_NS4_39AutoVectorizingCopyWithAssumedAlignmentILi128EEENS4_14SM90_TMA_STOREES1F_S23_S23_EEEvvEEEEvNT_6ParamsE,"ax",@progbits
	.align	128
.text._ZN7cutlass13device_kernelINS_4gemm6kernel13GemmUniversalIN4cute5tupleIJiiiiEEENS1_10collective13CollectiveMmaINS1_35MainloopSm100TmaUmmaWarpSpecializedILi4ELi2ELi4ENS5_IJNS4_1CILi2EEENSA_ILi1EEESC_EEEEENS5_IJNSA_ILi256EEENSA_ILi128EEENSA_ILi64EEEEEENS_12float_e4m3_tENS5_IJlSC_lEEESJ_SK_NS4_8TiledMMAINS4_8MMA_AtomIJNS4_10MMA_TraitsINS4_25SM100_MMA_F8F6F4_2x1SM_SSEJSJ_SJ_fSF_SG_NS4_17integral_constantINS4_4UMMA5MajorELSR_0EEESS_NSP_INSQ_7ScaleInELST_0EEESU_EEEEEENS4_6LayoutINS5_IJSC_SC_SC_EEENS5_IJNSA_ILi0EEESZ_SZ_EEEEENS5_IJNS4_10UnderscoreES12_S12_EEEEENS4_18SM100_TMA_2SM_LOADENS4_14ComposedLayoutINS4_7SwizzleILi2ELi4ELi3EEENS4_18smem_ptr_flag_bitsILi8EEENSX_INS5_IJNSA_ILi8EEESH_EEENS5_IJSH_SC_EEEEEEEvNS4_8identityES15_S1F_vS1G_EENS_8epilogue10collective18CollectiveEpilogueINS1I_23Sm100TmaWarpSpecializedILi2ELi2ELi64ELb0ELb0EEEJNS5_IJSG_SG_SH_EEENS5_IJNSX_ISG_SC_EENSX_ISH_SC_EEEEESJ_SK_SJ_SK_NS1I_6fusion15FusionCallbacksIS1M_NS1R_17LinearCombinationISJ_fSJ_fLNS_15FloatRoundStyleE2EEES1N_S1Q_JEEENS4_5SM1004TMEM4LOAD26SM100_TMEM_LOAD_32dp32b64xENS4_13SM90_TMA_LOADES1F_NS4_39AutoVectorizingCopyWithAssumedAlignmentILi128EEENS4_14SM90_TMA_STOREES1F_S23_S23_EEEvvEEEEvNT_6ParamsE:
        .type           _ZN7cutlass13device_kernelINS_4gemm6kernel13GemmUniversalIN4cute5tupleIJiiiiEEENS1_10collective13CollectiveMmaINS1_35MainloopSm100TmaUmmaWarpSpecializedILi4ELi2ELi4ENS5_IJNS4_1CILi2EEENSA_ILi1EEESC_EEEEENS5_IJNSA_ILi256EEENSA_ILi128EEENSA_ILi64EEEEEENS_12float_e4m3_tENS5_IJlSC_lEEESJ_SK_NS4_8TiledMMAINS4_8MMA_AtomIJNS4_10MMA_TraitsINS4_25SM100_MMA_F8F6F4_2x1SM_SSEJSJ_SJ_fSF_SG_NS4_17integral_constantINS4_4UMMA5MajorELSR_0EEESS_NSP_INSQ_7ScaleInELST_0EEESU_EEEEEENS4_6LayoutINS5_IJSC_SC_SC_EEENS5_IJNSA_ILi0EEESZ_SZ_EEEEENS5_IJNS4_10UnderscoreES12_S12_EEEEENS4_18SM100_TMA_2SM_LOADENS4_14ComposedLayoutINS4_7SwizzleILi2ELi4ELi3EEENS4_18smem_ptr_flag_bitsILi8EEENSX_INS5_IJNSA_ILi8EEESH_EEENS5_IJSH_SC_EEEEEEEvNS4_8identityES15_S1F_vS1G_EENS_8epilogue10collective18CollectiveEpilogueINS1I_23Sm100TmaWarpSpecializedILi2ELi2ELi64ELb0ELb0EEEJNS5_IJSG_SG_SH_EEENS5_IJNSX_ISG_SC_EENSX_ISH_SC_EEEEESJ_SK_SJ_SK_NS1I_6fusion15FusionCallbacksIS1M_NS1R_17LinearCombinationISJ_fSJ_fLNS_15FloatRoundStyleE2EEES1N_S1Q_JEEENS4_5SM1004TMEM4LOAD26SM100_TMEM_LOAD_32dp32b64xENS4_13SM90_TMA_LOADES1F_NS4_39AutoVectorizingCopyWithAssumedAlignmentILi128EEENS4_14SM90_TMA_STOREES1F_S23_S23_EEEvvEEEEvNT_6ParamsE,@function
        .size           _ZN7cutlass13device_kernelINS_4gemm6kernel13GemmUniversalIN4cute5tupleIJiiiiEEENS1_10collective13CollectiveMmaINS1_35MainloopSm100TmaUmmaWarpSpecializedILi4ELi2ELi4ENS5_IJNS4_1CILi2EEENSA_ILi1EEESC_EEEEENS5_IJNSA_ILi256EEENSA_ILi128EEENSA_ILi64EEEEEENS_12float_e4m3_tENS5_IJlSC_lEEESJ_SK_NS4_8TiledMMAINS4_8MMA_AtomIJNS4_10MMA_TraitsINS4_25SM100_MMA_F8F6F4_2x1SM_SSEJSJ_SJ_fSF_SG_NS4_17integral_constantINS4_4UMMA5MajorELSR_0EEESS_NSP_INSQ_7ScaleInELST_0EEESU_EEEEEENS4_6LayoutINS5_IJSC_SC_SC_EEENS5_IJNSA_ILi0EEESZ_SZ_EEEEENS5_IJNS4_10UnderscoreES12_S12_EEEEENS4_18SM100_TMA_2SM_LOADENS4_14ComposedLayoutINS4_7SwizzleILi2ELi4ELi3EEENS4_18smem_ptr_flag_bitsILi8EEENSX_INS5_IJNSA_ILi8EEESH_EEENS5_IJSH_SC_EEEEEEEvNS4_8identityES15_S1F_vS1G_EENS_8epilogue10collective18CollectiveEpilogueINS1I_23Sm100TmaWarpSpecializedILi2ELi2ELi64ELb0ELb0EEEJNS5_IJSG_SG_SH_EEENS5_IJNSX_ISG_SC_EENSX_ISH_SC_EEEEESJ_SK_SJ_SK_NS1I_6fusion15FusionCallbacksIS1M_NS1R_17LinearCombinationISJ_fSJ_fLNS_15FloatRoundStyleE2EEES1N_S1Q_JEEENS4_5SM1004TMEM4LOAD26SM100_TMEM_LOAD_32dp32b64xENS4_13SM90_TMA_LOADES1F_NS4_39AutoVectorizingCopyWithAssumedAlignmentILi128EEENS4_14SM90_TMA_STOREES1F_S23_S23_EEEvvEEEEvNT_6ParamsE,(.L_x_164 - _ZN7cutlass13device_kernelINS_4gemm6kernel13GemmUniversalIN4cute5tupleIJiiiiEEENS1_10collective13CollectiveMmaINS1_35MainloopSm100TmaUmmaWarpSpecializedILi4ELi2ELi4ENS5_IJNS4_1CILi2EEENSA_ILi1EEESC_EEEEENS5_IJNSA_ILi256EEENSA_ILi128EEENSA_ILi64EEEEEENS_12float_e4m3_tENS5_IJlSC_lEEESJ_SK_NS4_8TiledMMAINS4_8MMA_AtomIJNS4_10MMA_TraitsINS4_25SM100_MMA_F8F6F4_2x1SM_SSEJSJ_SJ_fSF_SG_NS4_17integral_constantINS4_4UMMA5MajorELSR_0EEESS_NSP_INSQ_7ScaleInELST_0EEESU_EEEEEENS4_6LayoutINS5_IJSC_SC_SC_EEENS5_IJNSA_ILi0EEESZ_SZ_EEEEENS5_IJNS4_10UnderscoreES12_S12_EEEEENS4_18SM100_TMA_2SM_LOADENS4_14ComposedLayoutINS4_7SwizzleILi2ELi4ELi3EEENS4_18smem_ptr_flag_bitsILi8EEENSX_INS5_IJNSA_ILi8EEESH_EEENS5_IJSH_SC_EEEEEEEvNS4_8identityES15_S1F_vS1G_EENS_8epilogue10collective18CollectiveEpilogueINS1I_23Sm100TmaWarpSpecializedILi2ELi2ELi64ELb0ELb0EEEJNS5_IJSG_SG_SH_EEENS5_IJNSX_ISG_SC_EENSX_ISH_SC_EEEEESJ_SK_SJ_SK_NS1I_6fusion15FusionCallbacksIS1M_NS1R_17LinearCombinationISJ_fSJ_fLNS_15FloatRoundStyleE2EEES1N_S1Q_JEEENS4_5SM1004TMEM4LOAD26SM100_TMEM_LOAD_32dp32b64xENS4_13SM90_TMA_LOADES1F_NS4_39AutoVectorizingCopyWithAssumedAlignmentILi128EEENS4_14SM90_TMA_STOREES1F_S23_S23_EEEvvEEEEvNT_6ParamsE)
        .other          _ZN7cutlass13device_kernelINS_4gemm6kernel13GemmUniversalIN4cute5tupleIJiiiiEEENS1_10collective13CollectiveMmaINS1_35MainloopSm100TmaUmmaWarpSpecializedILi4ELi2ELi4ENS5_IJNS4_1CILi2EEENSA_ILi1EEESC_EEEEENS5_IJNSA_ILi256EEENSA_ILi128EEENSA_ILi64EEEEEENS_12float_e4m3_tENS5_IJlSC_lEEESJ_SK_NS4_8TiledMMAINS4_8MMA_AtomIJNS4_10MMA_TraitsINS4_25SM100_MMA_F8F6F4_2x1SM_SSEJSJ_SJ_fSF_SG_NS4_17integral_constantINS4_4UMMA5MajorELSR_0EEESS_NSP_INSQ_7ScaleInELST_0EEESU_EEEEEENS4_6LayoutINS5_IJSC_SC_SC_EEENS5_IJNSA_ILi0EEESZ_SZ_EEEEENS5_IJNS4_10UnderscoreES12_S12_EEEEENS4_18SM100_TMA_2SM_LOADENS4_14ComposedLayoutINS4_7SwizzleILi2ELi4ELi3EEENS4_18smem_ptr_flag_bitsILi8EEENSX_INS5_IJNSA_ILi8EEESH_EEENS5_IJSH_SC_EEEEEEEvNS4_8identityES15_S1F_vS1G_EENS_8epilogue10collective18CollectiveEpilogueINS1I_23Sm100TmaWarpSpecializedILi2ELi2ELi64ELb0ELb0EEEJNS5_IJSG_SG_SH_EEENS5_IJNSX_ISG_SC_EENSX_ISH_SC_EEEEESJ_SK_SJ_SK_NS1I_6fusion15FusionCallbacksIS1M_NS1R_17LinearCombinationISJ_fSJ_fLNS_15FloatRoundStyleE2EEES1N_S1Q_JEEENS4_5SM1004TMEM4LOAD26SM100_TMEM_LOAD_32dp32b64xENS4_13SM90_TMA_LOADES1F_NS4_39AutoVectorizingCopyWithAssumedAlignmentILi128EEENS4_14SM90_TMA_STOREES1F_S23_S23_EEEvvEEEEvNT_6ParamsE,@"STO_CUDA_ENTRY STV_DEFAULT"
_ZN7cutlass13device_kernelINS_4gemm6kernel13GemmUniversalIN4cute5tupleIJiiiiEEENS1_10collective13CollectiveMmaINS1_35MainloopSm100TmaUmmaWarpSpecializedILi4ELi2ELi4ENS5_IJNS4_1CILi2EEENSA_ILi1EEESC_EEEEENS5_IJNSA_ILi256EEENSA_ILi128EEENSA_ILi64EEEEEENS_12float_e4m3_tENS5_IJlSC_lEEESJ_SK_NS4_8TiledMMAINS4_8MMA_AtomIJNS4_10MMA_TraitsINS4_25SM100_MMA_F8F6F4_2x1SM_SSEJSJ_SJ_fSF_SG_NS4_17integral_constantINS4_4UMMA5MajorELSR_0EEESS_NSP_INSQ_7ScaleInELST_0EEESU_EEEEEENS4_6LayoutINS5_IJSC_SC_SC_EEENS5_IJNSA_ILi0EEESZ_SZ_EEEEENS5_IJNS4_10UnderscoreES12_S12_EEEEENS4_18SM100_TMA_2SM_LOADENS4_14ComposedLayoutINS4_7SwizzleILi2ELi4ELi3EEENS4_18smem_ptr_flag_bitsILi8EEENSX_INS5_IJNSA_ILi8EEESH_EEENS5_IJSH_SC_EEEEEEEvNS4_8identityES15_S1F_vS1G_EENS_8epilogue10collective18CollectiveEpilogueINS1I_23Sm100TmaWarpSpecializedILi2ELi2ELi64ELb0ELb0EEEJNS5_IJSG_SG_SH_EEENS5_IJNSX_ISG_SC_EENSX_ISH_SC_EEEEESJ_SK_SJ_SK_NS1I_6fusion15FusionCallbacksIS1M_NS1R_17LinearCombinationISJ_fSJ_fLNS_15FloatRoundStyleE2EEES1N_S1Q_JEEENS4_5SM1004TMEM4LOAD26SM100_TMEM_LOAD_32dp32b64xENS4_13SM90_TMA_LOADES1F_NS4_39AutoVectorizingCopyWithAssumedAlignmentILi128EEENS4_14SM90_TMA_STOREES1F_S23_S23_EEEvvEEEEvNT_6ParamsE:
[----:B------:R-:W1:Y:S01]  /*0000*/  LDC R1, c[0x0][0x37c] ;  /* 0x0000df00ff017b82 */ /* 0x000e620000000800 */
[----:B------:R-:W2:Y:S01]  /*0010*/  S2R R189, SR_TID.X ;  /* 0x0000000000bd7919 */ /* 0x000ea20000002100 */
[----:B------:R-:W3:Y:S06]  /*0020*/  LDCU.64 UR6, c[0x0][0x890] ;  /* 0x00011200ff0677ac */ /* 0x000eec0008000a00 */
[----:B------:R-:W4:Y:S01]  /*0030*/  S2UR UR37, SR_CgaCtaId ;  /* 0x00000000002579c3 */ /* 0x000f220000008800 */
[----:B------:R-:W-:Y:S02]  /*0040*/  PRMT R171, RZ, 0x7610, R171 ;  /* 0x00007610ffab7816 */ /* 0x000fe400000000ab */
[----:B------:R-:W-:Y:S01]  /*0050*/  ELECT P1, URZ, PT ;  /* 0x0000000000ff782f */ /* 0x000fe20003820000 */
[----:B------:R-:W1:Y:S01]  /*0060*/  LDCU.64 UR46, c[0x0][0x358] ;  /* 0x00006b00ff2e77ac */ /* 0x000e620008000a00 */
[----:B---3--:R-:W-:-:S04]  /*0070*/  UISETP.NE.U32.AND UP0, UPT, UR6, URZ, UPT ;  /* 0x000000ff0600728c */ /* 0x008fc8000bf05070 */
[----:B------:R-:W-:Y:S02]  /*0080*/  UISETP.NE.AND.EX UP0, UPT, UR7, URZ, UPT, UP0 ;  /* 0x000000ff0700728c */ /* 0x000fe4000bf05300 */
[----:B----4-:R-:W-:Y:S02]  /*0090*/  ULOP3.LUT UR5, UR37, 0x1, URZ, 0xc0, !UPT ;  /* 0x0000000125057892 */ /* 0x010fe4000f8ec0ff */
[----:B------:R-:W-:Y:S01]  /*00a0*/  ULOP3.LUT UR4, UR37, 0x1, URZ, 0x3c, !UPT ;  /* 0x0000000125047892 */ /* 0x000fe2000f8e3cff */
[----:B--2---:R-:W-:-:S05]  /*00b0*/  SHF.R.U32.HI R173, RZ, 0x5, R189 ;  /* 0x00000005ffad7819 */ /* 0x004fca00000116bd */
[----:B------:R-:W2:Y:S02]  /*00c0*/  SHFL.IDX PT, R0, R173, RZ, 0x1f ;  /* 0x00001fffad007589 */ /* 0x000ea400000e0000 */
[----:B--2---:R-:W-:Y:S01]  /*00d0*/  R2UR UR10, R0 ;  /* 0x00000000000a72ca */ /* 0x004fe200000e0000 */
[----:B-1----:R-:W-:-:S14]  /*00e0*/  BRA.U UP0, `(.L_x_0) ;  /* 0x00000001002c7547 */ /* 0x002fdc000b800000 */
[----:B------:R-:W1:Y:S02]  /*00f0*/  LDCU.64 UR8, c[0x0][0x888] ;  /* 0x00011100ff0877ac */ /* 0x000e640008000a00 */
[----:B-1----:R-:W-:-:S04]  /*0100*/  UISETP.NE.U32.AND UP0, UPT, UR8, URZ, UPT ;  /* 0x000000ff0800728c */ /* 0x002fc8000bf05070 */
[----:B------:R-:W-:-:S09]  /*0110*/  UISETP.NE.AND.EX UP0, UPT, UR9, URZ, UPT, UP0 ;  /* 0x000000ff0900728c */ /* 0x000fd2000bf05300 */
[----:B------:R-:W-:Y:S05]  /*0120*/  BRA.U !UP0, `(.L_x_1) ;  /* 0x0000000108107547 */ /* 0x000fea000b800000 */
[----:B------:R-:W1:Y:S02]  /*0130*/  LDC.64 R2, c[0x0][0x888] ;  /* 0x00022200ff027b82 */ /* 0x000e640000000a00 */
[----:B-1----:R1:W5:Y:S01]  /*0140*/  LDG.E R81, desc[UR46][R2.64] ;  /* 0x0000002e02517981 */ /* 0x002362000c1e1900 */
[----:B------:R-:W-:Y:S01]  /*0150*/  HFMA2 R171, -RZ, RZ, 0, 5.9604644775390625e-08 ;  /* 0x00000001ffab7431 */ /* 0x000fe200000001ff */
[----:B------:R-:W-:Y:S05]  /*0160*/  BRA `(.L_x_0) ;  /* 0x00000000000c7947 */ /* 0x000fea0003800000 */
.L_x_1:
[----:B------:R-:W1:Y:S01]  /*0170*/  LDCU UR8, c[0x0][0x880] ;  /* 0x00011000ff0877ac */ /* 0x000e620008000800 */
[----:B------:R-:W-:Y:S01]  /*0180*/  HFMA2 R171, -RZ, RZ, 0, 5.9604644775390625e-08 ;  /* 0x00000001ffab7431 */ /* 0x000fe200000001ff */
[----:B-1----:R-:W-:-:S07]  /*0190*/  MOV R81, UR8 ;  /* 0x0000000800517c02 */ /* 0x002fce0008000f00 */
.L_x_0:
[----:B------:R-:W2:Y:S02]  /*01a0*/  LDCU.64 UR8, c[0x0][0x8b0] ;  /* 0x00011600ff0877ac */ /* 0x000ea40008000a00 */
[----:B--2---:R-:W-:-:S04]  /*01b0*/  UISETP.NE.U32.AND UP0, UPT, UR8, URZ, UPT ;  /* 0x000000ff0800728c */ /* 0x004fc8000bf05070 */
[----:B------:R-:W-:-:S09]  /*01c0*/  UISETP.NE.AND.EX UP0, UPT, UR9, URZ, UPT, UP0 ;  /* 0x000000ff0900728c */ /* 0x000fd2000bf05300 */
[----:B------:R-:W-:Y:S05]  /*01d0*/  BRA.U UP0, `(.L_x_2) ;  /* 0x0000000100247547 */ /* 0x000fea000b800000 */
[----:B------:R-:W2:Y:S02]  /*01e0*/  LDCU.64 UR8, c[0x0][0x8a8] ;  /* 0x00011500ff0877ac */ /* 0x000ea40008000a00 */
[----:B--2---:R-:W-:-:S04]  /*01f0*/  UISETP.NE.U32.AND UP0, UPT, UR8, URZ, UPT ;  /* 0x000000ff0800728c */ /* 0x004fc8000bf05070 */
[----:B------:R-:W-:-:S09]  /*0200*/  UISETP.NE.AND.EX UP0, UPT, UR9, URZ, UPT, UP0 ;  /* 0x000000ff0900728c */ /* 0x000fd2000bf05300 */
[----:B------:R-:W-:Y:S05]  /*0210*/  BRA.U !UP0, `(.L_x_3) ;  /* 0x00000001080c7547 */ /* 0x000fea000b800000 */
[----:B------:R-:W2:Y:S02]  /*0220*/  LDC.64 R78, c[0x0][0x8a8] ;  /* 0x00022a00ff4e7b82 */ /* 0x000ea40000000a00 */
[----:B--2---:R2:W5:Y:S01]  /*0230*/  LDG.E R78, desc[UR46][R78.64] ;  /* 0x0000002e4e4e7981 */ /* 0x004562000c1e1900 */
[----:B------:R-:W-:Y:S05]  /*0240*/  BRA `(.L_x_2) ;  /* 0x0000000000087947 */ /* 0x000fea0003800000 */
.L_x_3:
[----:B------:R-:W2:Y:S02]  /*0250*/  LDCU UR8, c[0x0][0x8a0] ;  /* 0x00011400ff0877ac */ /* 0x000ea40008000800 */
[----:B--2---:R-:W-:Y:S02]  /*0260*/  MOV R78, UR8 ;  /* 0x00000008004e7c02 */ /* 0x004fe40008000f00 */
.L_x_2:
[----:B------:R-:W-:Y:S01]  /*0270*/  IMAD.U32 R0, RZ, RZ, UR10 ;  /* 0x0000000aff007e24 */ /* 0x000fe2000f8e00ff */
[----:B------:R-:W-:Y:S04]  /*0280*/  BSSY.RECONVERGENT B0, `(.L_x_4) ;  /* 0x000000c000007945 */ /* 0x000fe80003800200 */
[C---:B------:R-:W-:Y:S02]  /*0290*/  ISETP.NE.OR P2, PT, R0.reuse, 0x1, !P1 ;  /* 0x000000010000780c */ /* 0x040fe40004f45670 */
[----:B------:R-:W-:-:S11]  /*02a0*/  ISETP.NE.OR P0, PT, R0, 0x3, !P1 ;  /* 0x000000030000780c */ /* 0x000fd60004f05670 */
[----:B------:R-:W-:Y:S05]  /*02b0*/  @P2 BRA `(.L_x_5) ;  /* 0x0000000000202947 */ /* 0x000fea0003800000 */
[----:B------:R-:W3:Y:S02]  /*02c0*/  LDCU.64 UR8, c[0x0][0x348] ;  /* 0x00006900ff0877ac */ /* 0x000ee40008000a00 */
[----:B---3--:R-:W-:Y:S02]  /*02d0*/  UIADD3 UR12, UP1, UPT, UR8, 0x80, URZ ;  /* 0x00000080080c7890 */ /* 0x008fe4000ff3e0ff */
[----:B------:R-:W-:Y:S02]  /*02e0*/  UIADD3 UR8, UP0, UPT, UR8, 0x180, URZ ;  /* 0x0000018008087890 */ /* 0x000fe4000ff1e0ff */
[----:B------:R-:W-:Y:S02]  /*02f0*/  UIADD3.X UR13, UPT, UPT, URZ, UR9, URZ, UP1, !UPT ;  /* 0x00000009ff0d7290 */ /* 0x000fe40008ffe4ff */
[----:B------:R-:W-:-:S07]  /*0300*/  UIADD3.X UR9, UPT, UPT, URZ, UR9, URZ, UP0, !UPT ;  /* 0x00000009ff097290 */ /* 0x000fce00087fe4ff */
[----:B------:R3:W-:Y:S02]  /*0310*/  UTMACCTL.PF [UR12] ;  /* 0x000000000c0079b9 */ /* 0x0007e40008040000 */
[----:B------:R3:W-:Y:S02]  /*0320*/  UTMACCTL.PF [UR8] ;  /* 0x00000000080079b9 */ /* 0x0007e40008040000 */
[----:B---3--:R-:W-:Y:S01]  /*0330*/  NOP ;  /* 0x0000000000007918 */ /* 0x008fe20000000000 */
.L_x_5:
[----:B------:R-:W-:Y:S05]  /*0340*/  BSYNC.RECONVERGENT B0 ;  /* 0x0000000000007941 */ /* 0x000fea0003800200 */
.L_x_4:
[----:B------:R-:W-:Y:S04]  /*0350*/  BSSY.RECONVERGENT B0, `(.L_x_6) ;  /* 0x000000a000007945 */ /* 0x000fe80003800200 */
        /* <DEDUP_REMOVED lines=9> */
.L_x_7:
[----:B------:R-:W-:Y:S05]  /*03f0*/  BSYNC.RECONVERGENT B0 ;  /* 0x0000000000007941 */ /* 0x000fea0003800200 */
.L_x_6:
[----:B------:R-:W3:Y:S01]  /*0400*/  LDCU.64 UR8, c[0x0][0x888] ;  /* 0x00011100ff0877ac */ /* 0x000ee20008000a00 */
[----:B------:R-:W-:Y:S02]  /*0410*/  UISETP.EQ.U32.AND UP1, UPT, UR6, URZ, UPT ;  /* 0x000000ff0600728c */ /* 0x000fe4000bf22070 */
[----:B------:R-:W-:Y:S02]  /*0420*/  UPLOP3.LUT UP5, UPT, UPT, UPT, UPT, 0x80, 0x8 ;  /* 0x000000000008789c */ /* 0x000fe40003faf070 */
[----:B---3--:R-:W-:-:S04]  /*0430*/  UISETP.NE.U32.AND UP0, UPT, UR8, URZ, UPT ;  /* 0x000000ff0800728c */ /* 0x008fc8000bf05070 */
[----:B------:R-:W-:-:S04]  /*0440*/  UISETP.NE.AND.EX UP0, UPT, UR9, URZ, UPT, UP0 ;  /* 0x000000ff0900728c */ /* 0x000fc8000bf05300 */
[----:B------:R-:W-:-:S04]  /*0450*/  UISETP.EQ.OR.EX UP2, UPT, UR7, URZ, !UP0, UP1 ;  /* 0x000000ff0700728c */ /* 0x000fc8000c742710 */
[----:B------:R-:W-:-:S05]  /*0460*/  UP2UR UR50, UPR, URZ, 0x4 ;  /* 0x00000004ff327883 */ /* 0x000fca0008000000 */
[----:B------:R-:W-:Y:S07]  /*0470*/  BRA.U !UP2, `(.L_x_8) ;  /* 0x000000010a207547 */ /* 0x000fee000b800000 */
[----:B------:R-:W-:Y:S01]  /*0480*/  UISETP.NE.U32.AND UP2, UPT, UR6, URZ, UPT ;  /* 0x000000ff0600728c */ /* 0x000fe2000bf45070 */
[----:B-----5:R-:W-:Y:S01]  /*0490*/  FSETP.NEU.AND P0, PT, R81, RZ, PT ;  /* 0x000000ff5100720b */ /* 0x020fe20003f0d000 */
[----:B------:R-:W-:Y:S02]  /*04a0*/  USEL UR6, URZ, 0xffffffff, UP0 ;  /* 0xffffffffff067887 */ /* 0x000fe40008000000 */
[----:B------:R-:W-:-:S10]  /*04b0*/  UISETP.NE.AND.EX UP2, UPT, UR7, URZ, UPT, UP2 ;  /* 0x000000ff0700728c */ /* 0x000fd4000bf45320 */
[----:B------:R-:W-:Y:S01]  /*04c0*/  VOTEU.ANY UP1, P0 ;  /* 0x0000000000ff7886 */ /* 0x000fe20000020100 */
[----:B------:R-:W-:-:S04]  /*04d0*/  @!UP2 USEL UR6, URZ, 0xffffffff, UP1 ;  /* 0xffffffffff06a887 */ /* 0x000fc80008800000 */
[----:B------:R-:W-:-:S04]  /*04e0*/  ULOP3.LUT UR6, UR6, 0x1, URZ, 0xc0, !UPT ;  /* 0x0000000106067892 */ /* 0x000fc8000f8ec0ff */
[----:B------:R-:W-:-:S11]  /*04f0*/  UISETP.NE.U32.AND UP5, UPT, UR6, 0x1, UPT ;  /* 0x000000010600788c */ /* 0x000fd6000bfa5070 */
.L_x_8:
[----:B------:R-:W3:Y:S01]  /*0500*/  SHFL.IDX PT, R0, R173, RZ, 0x1f ;  /* 0x00001fffad007589 */ /* 0x000ee200000e0000 */
[----:B------:R-:W-:-:S04]  /*0510*/  UISETP.NE.AND UP1, UPT, UR10, 0x2, UPT ;  /* 0x000000020a00788c */ /* 0x000fc8000bf25270 */
[----:B------:R-:W-:Y:S02]  /*0520*/  UISETP.EQ.AND UP2, UPT, UR5, URZ, !UP1 ;  /* 0x000000ff0500728c */ /* 0x000fe4000cf42270 */
[----:B------:R-:W-:-:S04]  /*0530*/  USEL UR7, URZ, 0x1, UP1 ;  /* 0x00000001ff077887 */ /* 0x000fc80008800000 */
[----:B------:R-:W-:Y:S02]  /*0540*/  PLOP3.LUT P5, PT, P1, PT, UP2, 0x80, 0x8 ;  /* 0x000000000008781c */ /* 0x000fe40000faf028 */
[----:B---3--:R-:W-:-:S13]  /*0550*/  ISETP.NE.AND P0, PT, R0, RZ, PT ;  /* 0x000000ff0000720c */ /* 0x008fda0003f05270 */
[----:B------:R-:W-:Y:S05]  /*0560*/  @P0 BRA `(.L_x_9) ;  /* 0x0000000000440947 */ /* 0x000fea0003800000 */
[----:B------:R-:W-:Y:S01]  /*0570*/  UMOV UR8, 0x400 ;  /* 0x0000040000087882 */ /* 0x000fe20000000000 */
[----:B------:R-:W-:Y:S01]  /*0580*/  UMOV UR6, 0x1 ;  /* 0x0000000100067882 */ /* 0x000fe20000000000 */
[----:B------:R-:W-:Y:S02]  /*0590*/  ULEA UR8, UR37, UR8, 0x18 ;  /* 0x0000000825087291 */ /* 0x000fe4000f8ec0ff */
[----:B------:R-:W-:-:S04]  /*05a0*/  UIADD3 UR12, UPT, UPT, -UR6, 0x100000, URZ ;  /* 0x00100000060c7890 */ /* 0x000fc8000fffe1ff */
[----:B------:R-:W-:Y:S02]  /*05b0*/  USHF.L.U32 UR13, UR12, 0xb, URZ ;  /* 0x0000000b0c0d7899 */ /* 0x000fe400080006ff */
[----:B------:R-:W-:Y:S01]  /*05c0*/  USHF.L.U32 UR12, UR12, 0x1, URZ ;  /* 0x000000010c0c7899 */ /* 0x000fe200080006ff */
[----:B------:R-:W-:Y:S01]  /*05d0*/  ELECT P0, URZ, PT ;  /* 0x0000000000ff782f */ /* 0x000fe20003800000 */
[----:B------:R-:W3:Y:S10]  /*05e0*/  FENCE.VIEW.ASYNC.S ;  /* 0x00000000000073c6 */ /* 0x000ef40000000000 */
[----:B---3--:R3:W4:Y:S01]  /*05f0*/  SYNCS.EXCH.64 URZ, [UR8], UR12 ;  /* 0x0000000c08ff75b2 */ /* 0x0087220008000100 */
[----:B------:R3:W1:Y:S01]  /*0600*/  SYNCS.EXCH.64 URZ, [UR8+0x20], UR12 ;  /* 0x0000200c08ff75b2 */ /* 0x0006620008000100 */
[----:B------:R3:W1:Y:S01]  /*0610*/  SYNCS.EXCH.64 URZ, [UR8+0x8], UR12 ;  /* 0x0000080c08ff75b2 */ /* 0x0006620008000100 */
[----:B------:R3:W1:Y:S01]  /*0620*/  SYNCS.EXCH.64 URZ, [UR8+0x28], UR12 ;  /* 0x0000280c08ff75b2 */ /* 0x0006620008000100 */
[----:B------:R3:W1:Y:S01]  /*0630*/  SYNCS.EXCH.64 URZ, [UR8+0x10], UR12 ;  /* 0x0000100c08ff75b2 */ /* 0x0006620008000100 */
[----:B------:R3:W1:Y:S01]  /*0640*/  SYNCS.EXCH.64 URZ, [UR8+0x30], UR12 ;  /* 0x0000300c08ff75b2 */ /* 0x0006620008000100 */
[----:B------:R3:W1:Y:S01]  /*0650*/  SYNCS.EXCH.64 URZ, [UR8+0x18], UR12 ;  /* 0x0000180c08ff75b2 */ /* 0x0006620008000100 */
[----:B------:R3:W1:Y:S01]  /*0660*/  SYNCS.EXCH.64 URZ, [UR8+0x38], UR12 ;  /* 0x0000380c08ff75b2 */ /* 0x0006620008000100 */
[----:B------:R-:W-:Y:S01]  /*0670*/  NOP ;  /* 0x0000000000007918 */ /* 0x000fe20000000000 */
.L_x_9:
[----:B------:R-:W2:Y:S01]  /*0680*/  SHFL.IDX PT, R0, R173, RZ, 0x1f ;  /* 0x00001fffad007589 */ /* 0x000ea200000e0000 */
[----:B------:R-:W-:Y:S01]  /*0690*/  NOP ;  /* 0x0000000000007918 */ /* 0x000fe20000000000 */
[----:B--2---:R-:W-:-:S13]  /*06a0*/  ISETP.NE.AND P0, PT, R0, 0x1, PT ;  /* 0x000000010000780c */ /* 0x004fda0003f05270 */
[----:B------:R-:W-:Y:S05]  /*06b0*/  @P0 BRA `(.L_x_10) ;  /* 0x0000000000440947 */ /* 0x000fea0003800000 */
[----:B------:R-:W-:Y:S01]  /*06c0*/  UMOV UR9, 0x400 ;  /* 0x0000040000097882 */ /* 0x000fe20000000000 */
[----:B---3--:R-:W-:Y:S01]  /*06d0*/  UMOV UR8, 0x20 ;  /* 0x0000002000087882 */ /* 0x008fe20000000000 */
[----:B------:R-:W-:Y:S01]  /*06e0*/  UMOV UR6, 0x80 ;  /* 0x0000008000067882 */ /* 0x000fe20000000000 */
[----:B------:R-:W-:Y:S02]  /*06f0*/  ULEA UR9, UR37, UR9, 0x18 ;  /* 0x0000000925097291 */ /* 0x000fe4000f8ec0ff */
[----:B------:R-:W-:-:S04]  /*0700*/  UIADD3 UR12, UPT, UPT, -UR8, 0x100000, URZ ;  /* 0x00100000080c7890 */ /* 0x000fc8000fffe1ff */
[----:B------:R-:W-:Y:S02]  /*0710*/  USHF.L.U32 UR13, UR12, 0xb, URZ ;  /* 0x0000000b0c0d7899 */ /* 0x000fe400080006ff */
[----:B------:R-:W-:Y:S02]  /*0720*/  USHF.L.U32 UR12, UR12, 0x1, URZ ;  /* 0x000000010c0c7899 */ /* 0x000fe400080006ff */
[----:B------:R-:W-:-:S04]  /*0730*/  UIADD3 UR14, UPT, UPT, -UR6, 0x100000, URZ ;  /* 0x00100000060e7890 */ /* 0x000fc8000fffe1ff */
[----:B------:R-:W-:Y:S02]  /*0740*/  USHF.L.U32 UR15, UR14, 0xb, URZ ;  /* 0x0000000b0e0f7899 */ /* 0x000fe400080006ff */
[----:B------:R-:W-:Y:S01]  /*0750*/  USHF.L.U32 UR14, UR14, 0x1, URZ ;  /* 0x000000010e0e7899 */ /* 0x000fe200080006ff */
[----:B------:R-:W-:Y:S01]  /*0760*/  ELECT P0, URZ, PT ;  /* 0x0000000000ff782f */ /* 0x000fe20003800000 */
[----:B------:R-:W2:Y:S02]  /*0770*/  FENCE.VIEW.ASYNC.S ;  /* 0x00000000000073c6 */ /* 0x000ea40000000000 */
[----:B--2---:R2:W3:Y:S08]  /*0780*/  SYNCS.EXCH.64 URZ, [UR9+0x40], UR12 ;  /* 0x0000400c09ff75b2 */ /* 0x0044f00008000100 */
[----:B------:R2:W1:Y:S01]  /*0790*/  SYNCS.EXCH.64 URZ, [UR9+0x50], UR14 ;  /* 0x0000500e09ff75b2 */ /* 0x0004620008000100 */
[----:B------:R2:W1:Y:S01]  /*07a0*/  SYNCS.EXCH.64 URZ, [UR9+0x48], UR12 ;  /* 0x0000480c09ff75b2 */ /* 0x0004620008000100 */
[----:B------:R2:W1:Y:S01]  /*07b0*/  SYNCS.EXCH.64 URZ, [UR9+0x58], UR14 ;  /* 0x0000580e09ff75b2 */ /* 0x0004620008000100 */
[----:B------:R-:W-:Y:S01]  /*07c0*/  NOP ;  /* 0x0000000000007918 */ /* 0x000fe20000000000 */
.L_x_10:
[----:B------:R-:W4:Y:S01]  /*07d0*/  SHFL.IDX PT, R0, R173, RZ, 0x1f ;  /* 0x00001fffad007589 */ /* 0x000f2200000e0000 */
[----:B------:R-:W-:Y:S01]  /*07e0*/  NOP ;  /* 0x0000000000007918 */ /* 0x000fe20000000000 */
[----:B----4-:R-:W-:-:S13]  /*07f0*/  ISETP.NE.AND P0, PT, R0, 0x3, PT ;  /* 0x000000030000780c */ /* 0x010fda0003f05270 */
[----:B------:R-:W-:Y:S05]  /*0800*/  @P0 BRA `(.L_x_11) ;  /* 0x00000000002c0947 */ /* 0x000fea0003800000 */
[----:B---3--:R-:W-:Y:S01]  /*0810*/  UMOV UR8, 0x400 ;  /* 0x0000040000087882 */ /* 0x008fe20000000000 */
[----:B------:R-:W-:Y:S01]  /*0820*/  UMOV UR6, 0x20 ;  /* 0x0000002000067882 */ /* 0x000fe20000000000 */
[----:B------:R-:W-:Y:S02]  /*0830*/  ULEA UR8, UR37, UR8, 0x18 ;  /* 0x0000000825087291 */ /* 0x000fe4000f8ec0ff */
[----:B--2---:R-:W-:-:S04]  /*0840*/  UIADD3 UR12, UPT, UPT, -UR6, 0x100000, URZ ;  /* 0x00100000060c7890 */ /* 0x004fc8000fffe1ff */
[----:B------:R-:W-:Y:S02]  /*0850*/  USHF.L.U32 UR13, UR12, 0xb, URZ ;  /* 0x0000000b0c0d7899 */ /* 0x000fe400080006ff */
[----:B------:R-:W-:Y:S01]  /*0860*/  USHF.L.U32 UR12, UR12, 0x1, URZ ;  /* 0x000000010c0c7899 */ /* 0x000fe200080006ff */
[----:B------:R-:W-:Y:S01]  /*0870*/  ELECT P0, URZ, PT ;  /* 0x0000000000ff782f */ /* 0x000fe20003800000 */
[----:B------:R-:W2:Y:S10]  /*0880*/  FENCE.VIEW.ASYNC.S ;  /* 0x00000000000073c6 */ /* 0x000eb40000000000 */
[----:B--2---:R4:W2:Y:S01]  /*0890*/  SYNCS.EXCH.64 URZ, [UR8+0x60], UR12 ;  /* 0x0000600c08ff75b2 */ /* 0x0048a20008000100 */
[----:B------:R4:W3:Y:S02]  /*08a0*/  SYNCS.EXCH.64 URZ, [UR8+0x68], UR12 ;  /* 0x0000680c08ff75b2 */ /* 0x0008e40008000100 */
[----:B----4-:R-:W-:Y:S01]  /*08b0*/  NOP ;  /* 0x0000000000007918 */ /* 0x010fe20000000000 */
.L_x_11:
[----:B------:R-:W4:Y:S01]  /*08c0*/  SHFL.IDX PT, R0, R173, RZ, 0x1f ;  /* 0x00001fffad007589 */ /* 0x000f2200000e0000 */
[----:B------:R-:W-:Y:S01]  /*08d0*/  NOP ;  /* 0x0000000000007918 */ /* 0x000fe20000000000 */
[----:B----4-:R-:W-:-:S13]  /*08e0*/  ISETP.NE.AND P0, PT, R0, 0x4, PT ;  /* 0x000000040000780c */ /* 0x010fda0003f05270 */
[----:B------:R-:W-:Y:S05]  /*08f0*/  @P0 BRA `(.L_x_12) ;  /* 0x0000000000480947 */ /* 0x000fea0003800000 */
[----:B--2---:R-:W-:Y:S01]  /*0900*/  UMOV UR9, 0x1e0 ;  /* 0x000001e000097882 */ /* 0x004fe20000000000 */
[----:B---3--:R-:W-:Y:S01]  /*0910*/  UMOV UR8, 0x400 ;  /* 0x0000040000087882 */ /* 0x008fe20000000000 */
[----:B------:R-:W-:Y:S01]  /*0920*/  USEL UR9, UR9, 0x1a0, UP5 ;  /* 0x000001a009097887 */ /* 0x000fe2000a800000 */
        /* <DEDUP_REMOVED lines=10> */
[----:B--2---:R4:W2:Y:S08]  /*09d0*/  SYNCS.EXCH.64 URZ, [UR8+0x70], UR12 ;  /* 0x0000700c08ff75b2 */ /* 0x0048b00008000100 */
[----:B------:R4:W3:Y:S01]  /*09e0*/  SYNCS.EXCH.64 URZ, [UR8+0x80], UR14 ;  /* 0x0000800e08ff75b2 */ /* 0x0008e20008000100 */
[----:B------:R4:W1:Y:S01]  /*09f0*/  SYNCS.EXCH.64 URZ, [UR8+0x78], UR12 ;  /* 0x0000780c08ff75b2 */ /* 0x0008620008000100 */
[----:B------:R4:W1:Y:S02]  /*0a00*/  SYNCS.EXCH.64 URZ, [UR8+0x88], UR14 ;  /* 0x0000880e08ff75b2 */ /* 0x0008640008000100 */
[----:B----4-:R-:W-:Y:S01]  /*0a10*/  NOP ;  /* 0x0000000000007918 */ /* 0x010fe20000000000 */
.L_x_12:
[----:B------:R-:W4:Y:S01]  /*0a20*/  SHFL.IDX PT, R0, R173, RZ, 0x1f ;  /* 0x00001fffad007589 */ /* 0x000f2200000e0000 */
[----:B------:R-:W-:Y:S01]  /*0a30*/  NOP ;  /* 0x0000000000007918 */ /* 0x000fe20000000000 */
[----:B----4-:R-:W-:-:S13]  /*0a40*/  ISETP.NE.AND P0, PT, R0, 0x5, PT ;  /* 0x000000050000780c */ /* 0x010fda0003f05270 */
[----:B------:R-:W-:Y:S05]  /*0a50*/  @P0 BRA `(.L_x_13) ;  /* 0x0000000000540947 */ /* 0x000fea0003800000 */
[----:B--2---:R-:W-:Y:S01]  /*0a60*/  UMOV UR9, 0x400 ;  /* 0x0000040000097882 */ /* 0x004fe20000000000 */
        /* <DEDUP_REMOVED lines=14> */
[----:B------:R4:W1:Y:S01]  /*0b50*/  SYNCS.EXCH.64 URZ, [UR9+0xb8], UR14 ;  /* 0x0000b80e09ff75b2 */ /* 0x0008620008000100 */
[----:B------:R4:W1:Y:S01]  /*0b60*/  SYNCS.EXCH.64 URZ, [UR9+0xa0], UR12 ;  /* 0x0000a00c09ff75b2 */ /* 0x0008620008000100 */
[----:B------:R4:W1:Y:S01]  /*0b70*/  SYNCS.EXCH.64 URZ, [UR9+0xc0], UR14 ;  /* 0x0000c00e09ff75b2 */ /* 0x0008620008000100 */
[----:B------:R4:W1:Y:S01]  /*0b80*/  SYNCS.EXCH.64 URZ, [UR9+0xa8], UR12 ;  /* 0x0000a80c09ff75b2 */ /* 0x0008620008000100 */
[----:B------:R4:W1:Y:S02]  /*0b90*/  SYNCS.EXCH.64 URZ, [UR9+0xc8], UR14 ;  /* 0x0000c80e09ff75b2 */ /* 0x0008640008000100 */
[----:B----4-:R-:W-:Y:S01]  /*0ba0*/  NOP ;  /* 0x0000000000007918 */ /* 0x010fe20000000000 */
.L_x_13:
[----:B------:R-:W4:Y:S01]  /*0bb0*/  SHFL.IDX PT, R0, R173, RZ, 0x1f ;  /* 0x00001fffad007589 */ /* 0x000f2200000e0000 */
[----:B------:R-:W-:Y:S01]  /*0bc0*/  ISETP.NE.OR P1, PT, RZ, UR10, !P1 ;  /* 0x0000000aff007c0c */ /* 0x000fe2000cf25670 */
        /* <DEDUP_REMOVED lines=12> */
[----:B------:R4:W3:Y:S01]  /*0c90*/  SYNCS.EXCH.64 URZ, [UR8+0xe0], UR12 ;  /* 0x0000e00c08ff75b2 */ /* 0x0008e20008000100 */
[----:B------:R4:W1:Y:S01]  /*0ca0*/  SYNCS.EXCH.64 URZ, [UR8+0xd8], UR12 ;  /* 0x0000d80c08ff75b2 */ /* 0x0008620008000100 */
[----:B------:R4:W1:Y:S02]  /*0cb0*/  SYNCS.EXCH.64 URZ, [UR8+0xe8], UR12 ;  /* 0x0000e80c08ff75b2 */ /* 0x0008640008000100 */
[----:B----4-:R-:W-:Y:S01]  /*0cc0*/  NOP ;  /* 0x0000000000007918 */ /* 0x010fe20000000000 */
.L_x_14:
[----:B------:R-:W-:Y:S01]  /*0cd0*/  VOTEU.ALL UP1, P1 ;  /* 0x0000000000ff7886 */ /* 0x000fe20000820000 */
[----:B---3--:R-:W3:Y:S01]  /*0ce0*/  LDCU UR8, c[0x0][0x36c] ;  /* 0x00006d80ff0877ac */ /* 0x008ee20008000800 */
[----:B------:R-:W-:Y:S01]  /*0cf0*/  NOP ;  /* 0x0000000000007918 */ /* 0x000fe20000000000 */
[----:B------:R-:W-:Y:S01]  /*0d00*/  LOP3.LUT R10, R189, 0x1f, RZ, 0xc0, !PT ;  /* 0x0000001fbd0a7812 */ /* 0x000fe200078ec0ff */
[----:B--2---:R-:W-:Y:S01]  /*0d10*/  UMOV UR12, 0x20 ;  /* 0x00000020000c7882 */ /* 0x004fe20000000000 */
[----:B------:R-:W-:Y:S01]  /*0d20*/  @!UP1 UMOV UR6, 0x400 ;  /* 0x0000040000069882 */ /* 0x000fe20000000000 */
[----:B------:R-:W-:-:S04]  /*0d30*/  @!UP1 UIADD3 UR12, UPT, UPT, -UR12, 0x100000, URZ ;  /* 0x001000000c0c9890 */ /* 0x000fc8000fffe1ff */
[----:B------:R-:W-:Y:S02]  /*0d40*/  @!UP1 USHF.L.U32 UR13, UR12, 0xb, URZ ;  /* 0x0000000b0c0d9899 */ /* 0x000fe400080006ff */
[----:B------:R-:W-:Y:S02]  /*0d50*/  @!UP1 USHF.L.U32 UR12, UR12, 0x1, URZ ;  /* 0x000000010c0c9899 */ /* 0x000fe400080006ff */
[----:B------:R-:W-:Y:S01]  /*0d60*/  @!UP1 ULEA UR6, UR37, UR6, 0x18 ;  /* 0x0000000625069291 */ /* 0x000fe2000f8ec0ff */
[----:B------:R-:W-:Y:S01]  /*0d70*/  VOTEU.ALL UP1, P1 ;  /* 0x0000000000ff7886 */ /* 0x000fe20000820000 */
[----:B------:R-:W-:Y:S01]  /*0d80*/  UISETP.NE.AND UP4, UPT, UR10, URZ, UPT ;  /* 0x000000ff0a00728c */ /* 0x000fe2000bf85270 */
[----:B------:R-:W2:Y:S09]  /*0d90*/  FENCE.VIEW.ASYNC.S ;  /* 0x00000000000073c6 */ /* 0x000eb20000000000 */
[----:B--2---:R2:W4:Y:S01]  /*0da0*/  @!UP1 SYNCS.EXCH.64 URZ, [UR6+0xf0], UR12 ;  /* 0x0000f00c06ff95b2 */ /* 0x0045220008000100 */
[----:B---3--:R-:W-:-:S09]  /*0db0*/  UISETP.EQ.U32.AND UP1, UPT, UR8, 0x1, UPT ;  /* 0x000000010800788c */ /* 0x008fd2000bf22070 */
[----:B------:R-:W-:Y:S05]  /*0dc0*/  BRA.U !UP1, `(.L_x_15) ;  /* 0x0000000109087547 */ /* 0x000fea000b800000 */
[----:B-1--4-:R-:W-:Y:S01]  /*0dd0*/  UCGABAR_ARV ;  /* 0x00000000000079c7 */ /* 0x012fe20008000000 */
[----:B------:R-:W-:Y:S05]  /*0de0*/  BRA `(.L_x_16) ;  /* 0x0000000000047947 */ /* 0x000fea0003800000 */
.L_x_15:
[----:B-1--4-:R-:W-:Y:S01]  /*0df0*/  NOP ;  /* 0x0000000000007918 */ /* 0x012fe20000000000 */
.L_x_16:
[----:B------:R-:W1:Y:S01]  /*0e00*/  S2R R20, SR_CTAID.Y ;  /* 0x0000000000147919 */ /* 0x000e620000002600 */
[----:B------:R-:W-:-:S05]  /*0e10*/  CS2R.32 R170, SR_CgaSize ;  /* 0x0000000000aa7805 */ /* 0x000fca0000008a00 */
[----:B------:R-:W-:-:S05]  /*0e20*/  IMAD R170, R170, -0xa0, RZ ;  /* 0xffffff60aaaa7824 */ /* 0x000fca00078e02ff */
[----:B--2---:R-:W-:-:S14]  /*0e30*/  R2UR UR6, R170 ;  /* 0x00000000aa0672ca */ /* 0x004fdc00000e0000 */
[----:B------:R-:W2:Y:S01]  /*0e40*/  LDCU UR6, c[0x0][UR6+0x2b4] ;  /* 0x00005680060677ac */ /* 0x000ea20008000800 */
[----:B------:R-:W-:-:S05]  /*0e50*/  CS2R.32 R0, SR_CgaSize ;  /* 0x0000000000007805 */ /* 0x000fca0000008a00 */
[----:B------:R-:W-:-:S06]  /*0e60*/  IMAD R0, R0, -0xa0, RZ ;  /* 0xffffff6000007824 */ /* 0x000fcc00078e02ff */
[----:B------:R-:W3:Y:S01]  /*0e70*/  LDC R0, c[0x0][R0+0x2a4] ;  /* 0x0000a90000007b82 */ /* 0x000ee20000000800 */
[----:B------:R-:W-:Y:S01]  /*0e80*/  PRMT R8, RZ, 0x7610, R8 ;  /* 0x00007610ff087816 */ /* 0x000fe20000000008 */
[----:B------:R-:W4:Y:S01]  /*0e90*/  S2R R11, SR_CTAID.X ;  /* 0x00000000000b7919 */ /* 0x000f220000002500 */
[----:B------:R-:W-:-:S05]  /*0ea0*/  CS2R.32 R170, SR_CgaSize ;  /* 0x0000000000aa7805 */ /* 0x000fca0000008a00 */
[----:B------:R-:W-:-:S05]  /*0eb0*/  IMAD R170, R170, -0xa0, RZ ;  /* 0xffffff60aaaa7824 */ /* 0x000fca00078e02ff */
[----:B------:R-:W-:-:S14]  /*0ec0*/  R2UR UR8, R170 ;  /* 0x00000000aa0872ca */ /* 0x000fdc00000e0000 */
[----:B------:R-:W3:Y:S01]  /*0ed0*/  LDCU UR8, c[0x0][UR8+0x2b0] ;  /* 0x00005600080877ac */ /* 0x000ee20008000800 */
[----:B------:R-:W-:Y:S01]  /*0ee0*/  UISETP.NE.AND UP2, UPT, UR10, 0x2, UPT ;  /* 0x000000020a00788c */ /* 0x000fe2000bf45270 */
[----:B------:R-:W2:Y:S01]  /*0ef0*/  LDC R9, c[0x0][0xb24] ;  /* 0x0002c900ff097b82 */ /* 0x000ea20000000800 */
[----:B------:R-:W-:-:S05]  /*0f00*/  CS2R.32 R2, SR_CgaSize ;  /* 0x0000000000027805 */ /* 0x000fca0000008a00 */
[----:B------:R-:W-:-:S06]  /*0f10*/  IMAD R2, R2, -0xa0, RZ ;  /* 0xffffff6002027824 */ /* 0x000fcc00078e02ff */
[----:B------:R-:W3:Y:S08]  /*0f20*/  LDC R2, c[0x0][R2+0x2a0] ;  /* 0x0000a80002027b82 */ /* 0x000ef00000000800 */
[----:B------:R-:W3:Y:S01]  /*0f30*/  LDC R72, c[0x0][0xb24] ;  /* 0x0002c900ff487b82 */ /* 0x000ee20000000800 */
[----:B-1----:R-:W-:-:S07]  /*0f40*/  I2FP.F32.U32 R3, R20 ;  /* 0x0000001400037245 */ /* 0x002fce0000201000 */
[----:B------:R-:W1:Y:S01]  /*0f50*/  S2UR UR36, SR_CTAID.Z ;  /* 0x00000000002479c3 */ /* 0x000e620000002700 */
[----:B--2---:R-:W-:Y:S01]  /*0f60*/  ISETP.GE.AND P0, PT, R9, 0x1, PT ;  /* 0x000000010900780c */ /* 0x004fe20003f06270 */
[----:B----4-:R-:W-:Y:S01]  /*0f70*/  IMAD.MOV.U32 R21, RZ, RZ, R11 ;  /* 0x000000ffff157224 */ /* 0x010fe200078e000b */
[----:B------:R-:W-:Y:S01]  /*0f80*/  I2FP.F32.U32 R4, R11 ;  /* 0x0000000b00047245 */ /* 0x000fe20000201000 */
[----:B------:R-:W-:Y:S01]  /*0f90*/  FMUL R3, R3, UR6 ;  /* 0x0000000603037c20 */ /* 0x000fe20008400000 */
[----:B------:R-:W2:Y:S03]  /*0fa0*/  LDCU UR6, c[0x0][0xb30] ;  /* 0x00016600ff0677ac */ /* 0x000ea60008000800 */
[----:B---3--:R-:W-:Y:S01]  /*0fb0*/  FMUL R4, R4, UR8 ;  /* 0x0000000804047c20 */ /* 0x008fe20008400000 */
[----:B------:R-:W3:Y:S08]  /*0fc0*/  F2I.U32.TRUNC.NTZ R147, R3 ;  /* 0x0000000300937305 */ /* 0x000ef0000020f000 */
[----:B------:R-:W4:Y:S01]  /*0fd0*/  F2I.U32.TRUNC.NTZ R170, R4 ;  /* 0x0000000400aa7305 */ /* 0x000f22000020f000 */
[----:B--2---:R-:W-:Y:S01]  /*0fe0*/  UISETP.NE.AND UP3, UPT, UR6, 0x1, UPT ;  /* 0x000000010600788c */ /* 0x004fe2000bf65270 */
[----:B---3--:R-:W-:-:S05]  /*0ff0*/  IADD3 R147, PT, PT, -R147, RZ, RZ ;  /* 0x000000ff93937210 */ /* 0x008fca0007ffe1ff */
[----:B------:R-:W-:Y:S01]  /*1000*/  IMAD R147, R0, R147, R20 ;  /* 0x0000009300937224 */ /* 0x000fe200078e0214 */
[----:B------:R-:W-:Y:S01]  /*1010*/  PRMT R0, RZ, 0x7610, R0 ;  /* 0x00007610ff007816 */ /* 0x000fe20000000000 */
[----:B----4-:R-:W-:-:S04]  /*1020*/  IMAD.MOV R170, RZ, RZ, -R170 ;  /* 0x000000ffffaa7224 */ /* 0x010fc800078e0aaa */
[----:B------:R-:W-:Y:S01]  /*1030*/  IMAD R170, R2, R170, R11 ;  /* 0x000000aa02aa7224 */ /* 0x000fe200078e020b */
[----:B-1----:R-:W-:Y:S06]  /*1040*/  BRA.U UP4, `(.L_x_17) ;  /* 0x0000000104247547 */ /* 0x002fec000b800000 */
[----:B------:R-:W-:Y:S01]  /*1050*/  ISETP.NE.AND P1, PT, R147, RZ, PT ;  /* 0x000000ff9300720c */ /* 0x000fe20003f25270 */
[----:B------:R-:W-:Y:S01]  /*1060*/  IMAD.MOV.U32 R0, RZ, RZ, 0x3 ;  /* 0x00000003ff007424 */ /* 0x000fe200078e00ff */
[C---:B------:R-:W-:Y:S02]  /*1070*/  LOP3.LUT R3, R170.reuse, 0xfffffffe, RZ, 0xc0, !PT ;  /* 0xfffffffeaa037812 */ /* 0x040fe400078ec0ff */
[----:B------:R-:W-:Y:S02]  /*1080*/  ISETP.LT.U32.OR P1, PT, R170, 0x2, !P1 ;  /* 0x00000002aa00780c */ /* 0x000fe40004f21470 */
[----:B------:R-:W-:Y:S02]  /*1090*/  SHF.L.U32 R0, R0, R3, RZ ;  /* 0x0000000300007219 */ /* 0x000fe400000006ff */
[----:B------:R-:W-:Y:S02]  /*10a0*/  SEL R5, RZ, 0x1, !P1 ;  /* 0x00000001ff057807 */ /* 0x000fe40004800000 */
[----:B------:R-:W-:-:S05]  /*10b0*/  SEL R2, RZ, 0x2, !P1 ;  /* 0x00000002ff027807 */ /* 0x000fca0004800000 */
[----:B------:R-:W-:-:S05]  /*10c0*/  IMAD.IADD R2, R5, 0x1, R2 ;  /* 0x0000000105027824 */ /* 0x000fca00078e0202 */
[----:B------:R-:W-:Y:S02]  /*10d0*/  PRMT R8, R2, 0x7610, R8 ;  /* 0x0000761002087816 */ /* 0x000fe40000000008 */
.L_x_17:
[----:B------:R-:W-:Y:S05]  /*10e0*/  @!P0 BRA `(.L_x_18) ;  /* 0x0000000000b88947 */ /* 0x000fea0003800000 */
[----:B------:R-:W1:Y:S01]  /*10f0*/  LDC.64 R4, c[0x0][0xb18] ;  /* 0x0002c600ff047b82 */ /* 0x000e620000000a00 */
[----:B------:R-:W-:-:S07]  /*1100*/  ISETP.NE.AND P0, PT, R9, 0x1, PT ;  /* 0x000000010900780c */ /* 0x000fce0003f05270 */
[----:B------:R-:W2:Y:S08]  /*1110*/  LDC R14, c[0x0][0xb0c] ;  /* 0x0002c300ff0e7b82 */ /* 0x000eb00000000800 */
[----:B------:R-:W3:Y:S08]  /*1120*/  LDC R13, c[0x0][0x370] ;  /* 0x0000dc00ff0d7b82 */ /* 0x000ef00000000800 */
[----:B------:R-:W4:Y:S01]  /*1130*/  LDC R16, c[0x0][0x374] ;  /* 0x0000dd00ff107b82 */ /* 0x000f220000000800 */
[----:B-1----:R-:W-:-:S07]  /*1140*/  ISETP.NE.AND P1, PT, R4, 0x1, PT ;  /* 0x000000010400780c */ /* 0x002fce0003f25270 */
[----:B------:R-:W3:Y:S01]  /*1150*/  LDC.64 R6, c[0x0][0xb10] ;  /* 0x0002c400ff067b82 */ /* 0x000ee20000000a00 */
[----:B--2---:R-:W-:-:S07]  /*1160*/  ISETP.NE.AND P2, PT, R14, 0x1, PT ;  /* 0x000000010e00780c */ /* 0x004fce0003f45270 */
[----:B------:R-:W1:Y:S08]  /*1170*/  LDC R12, c[0x0][0xb20] ;  /* 0x0002c800ff0c7b82 */ /* 0x000e700000000800 */
[----:B------:R-:W2:Y:S01]  /*1180*/  LDC.64 R2, c[0x0][0xb28] ;  /* 0x0002ca00ff027b82 */ /* 0x000ea20000000a00 */
[----:B----4-:R-:W-:-:S04]  /*1190*/  IMAD.HI.U32 R15, R16, R5, RZ ;  /* 0x00000005100f7227 */ /* 0x010fc800078e00ff */
[----:B------:R-:W-:-:S04]  /*11a0*/  IMAD.HI.U32 R5, R20, R5, RZ ;  /* 0x0000000514057227 */ /* 0x000fc800078e00ff */
[----:B---3--:R-:W-:-:S04]  /*11b0*/  IMAD.HI.U32 R18, R13, R6, RZ ;  /* 0x000000060d127227 */ /* 0x008fc800078e00ff */
[C---:B------:R-:W-:Y:S01]  /*11c0*/  IMAD.HI.U32 R22, R11.reuse, R6, RZ ;  /* 0x000000060b167227 */ /* 0x040fe200078e00ff */
[-C--:B------:R-:W-:Y:S02]  /*11d0*/  @P2 SHF.R.U32.HI R13, RZ, R7.reuse, R18 ;  /* 0x00000007ff0d2219 */ /* 0x080fe40000011612 */
[-C--:B-1----:R-:W-:Y:S02]  /*11e0*/  @P1 SHF.R.U32.HI R16, RZ, R12.reuse, R15 ;  /* 0x0000000cff101219 */ /* 0x082fe4000001160f */
[----:B------:R-:W-:Y:S02]  /*11f0*/  SHF.R.U32.HI R5, RZ, R12, R5 ;  /* 0x0000000cff057219 */ /* 0x000fe40000011605 */
[----:B------:R-:W-:Y:S02]  /*1200*/  SHF.R.U32.HI R22, RZ, R7, R22 ;  /* 0x00000007ff167219 */ /* 0x000fe40000011616 */
[----:B------:R-:W-:Y:S01]  /*1210*/  SEL R5, R20, R5, !P1 ;  /* 0x0000000514057207 */ /* 0x000fe20004800000 */
[----:B--2---:R-:W-:Y:S01]  /*1220*/  IMAD.HI.U32 R18, R16, R2, RZ ;  /* 0x0000000210127227 */ /* 0x004fe200078e00ff */
[----:B------:R-:W-:-:S02]  /*1230*/  SEL R21, R11, R22, !P2 ;  /* 0x000000160b157207 */ /* 0x000fc40005000000 */
[----:B------:R-:W-:Y:S01]  /*1240*/  IADD3 R7, PT, PT, -R5, RZ, RZ ;  /* 0x000000ff05077210 */ /* 0x000fe20007ffe1ff */
[----:B------:R-:W-:Y:S01]  /*1250*/  IMAD.HI.U32 R6, R13, R2, RZ ;  /* 0x000000020d067227 */ /* 0x000fe200078e00ff */
[----:B------:R-:W-:-:S03]  /*1260*/  @P0 SHF.R.U32.HI R16, RZ, R3, R18 ;  /* 0x00000003ff100219 */ /* 0x000fc60000011612 */
[----:B------:R-:W-:Y:S01]  /*1270*/  IMAD R7, R4, R7, R20 ;  /* 0x0000000704077224 */ /* 0x000fe200078e0214 */
[----:B------:R-:W-:Y:S01]  /*1280*/  @P0 SHF.R.U32.HI R13, RZ, R3, R6 ;  /* 0x00000003ff0d0219 */ /* 0x000fe20000011606 */
[----:B------:R-:W-:-:S04]  /*1290*/  IMAD R16, R16, R9, RZ ;  /* 0x0000000910107224 */ /* 0x000fc800078e02ff */
[----:B------:R-:W-:Y:S01]  /*12a0*/  IMAD R6, R13, R9, RZ ;  /* 0x000000090d067224 */ /* 0x000fe200078e02ff */
[----:B------:R-:W-:-:S04]  /*12b0*/  ISETP.GE.AND P1, PT, R5, R16, PT ;  /* 0x000000100500720c */ /* 0x000fc80003f26270 */
[----:B------:R-:W-:Y:S01]  /*12c0*/  ISETP.GE.OR P1, PT, R21, R6, P1 ;  /* 0x000000061500720c */ /* 0x000fe20000f26670 */
[----:B------:R-:W-:-:S05]  /*12d0*/  IMAD.HI.U32 R6, R5, R2, RZ ;  /* 0x0000000205067227 */ /* 0x000fca00078e00ff */
[----:B------:R-:W-:-:S04]  /*12e0*/  SHF.R.U32.HI R6, RZ, R3, R6 ;  /* 0x00000003ff067219 */ /* 0x000fc80000011606 */
[----:B------:R-:W-:-:S03]  /*12f0*/  SEL R6, R5, R6, !P0 ;  /* 0x0000000605067207 */ /* 0x000fc60004000000 */
[----:B------:R-:W-:Y:S01]  /*1300*/  @!P1 IMAD.HI.U32 R12, R21, R2, RZ ;  /* 0x00000002150c9227 */ /* 0x000fe200078e00ff */
[----:B------:R-:W-:-:S04]  /*1310*/  IADD3 R2, PT, PT, -R6, RZ, RZ ;  /* 0x000000ff06027210 */ /* 0x000fc80007ffe1ff */
[----:B------:R-:W-:Y:S01]  /*1320*/  @!P1 SHF.R.U32.HI R12, RZ, R3, R12 ;  /* 0x00000003ff0c9219 */ /* 0x000fe2000001160c */
[----:B------:R-:W-:-:S03]  /*1330*/  IMAD R2, R9, R2, R5 ;  /* 0x0000000209027224 */ /* 0x000fc600078e0205 */
[----:B------:R-:W-:-:S05]  /*1340*/  @!P1 SEL R3, R21, R12, !P0 ;  /* 0x0000000c15039207 */ /* 0x000fca0004000000 */
[--C-:B------:R-:W-:Y:S02]  /*1350*/  @!P1 IMAD.IADD R6, R6, 0x1, -R3.reuse ;  /* 0x0000000106069824 */ /* 0x100fe400078e0a03 */
[----:B------:R-:W-:Y:S01]  /*1360*/  @!P1 IMAD R3, R2, R13, R3 ;  /* 0x0000000d02039224 */ /* 0x000fe200078e0203 */
[----:B------:R-:W-:Y:S01]  /*1370*/  IADD3 R2, PT, PT, -R21, RZ, RZ ;  /* 0x000000ff15027210 */ /* 0x000fe20007ffe1ff */
[----:B------:R-:W-:Y:S02]  /*1380*/  @!P1 IMAD R5, R6, R9, R21 ;  /* 0x0000000906059224 */ /* 0x000fe400078e0215 */
[----:B------:R-:W-:Y:S02]  /*1390*/  @!P1 IMAD.MOV.U32 R21, RZ, RZ, R3 ;  /* 0x000000ffff159224 */ /* 0x000fe400078e0003 */
[----:B------:R-:W-:Y:S02]  /*13a0*/  IMAD R2, R14, R2, R11 ;  /* 0x000000020e027224 */ /* 0x000fe400078e020b */
[----:B------:R-:W-:-:S02]  /*13b0*/  IMAD R20, R5, R4, R7 ;  /* 0x0000000405147224 */ /* 0x000fc400078e0207 */
[----:B------:R-:W-:Y:S02]  /*13c0*/  IMAD R21, R21, R14, R2 ;  /* 0x0000000e15157224 */ /* 0x000fe400078e0202 */
.L_x_18:
[----:B------:R-:W-:Y:S05]  /*13d0*/  BRA.U UP3, `(.L_x_19) ;  /* 0x0000000103407547 */ /* 0x000fea000b800000 */
[----:B------:R-:W1:Y:S08]  /*13e0*/  LDC.64 R4, c[0x0][0xb10] ;  /* 0x0002c400ff047b82 */ /* 0x000e700000000a00 */
[----:B------:R-:W2:Y:S08]  /*13f0*/  LDC.64 R2, c[0x0][0xb18] ;  /* 0x0002c600ff027b82 */ /* 0x000eb00000000a00 */
[----:B------:R-:W3:Y:S08]  /*1400*/  LDC R6, c[0x0][0xb20] ;  /* 0x0002c800ff067b82 */ /* 0x000ef00000000800 */
[----:B------:R-:W4:Y:S01]  /*1410*/  LDC R12, c[0x0][0xb0c] ;  /* 0x0002c300ff0c7b82 */ /* 0x000f220000000800 */
[----:B-1----:R-:W-:-:S05]  /*1420*/  IMAD.HI.U32 R4, R21, R4, RZ ;  /* 0x0000000415047227 */ /* 0x002fca00078e00ff */
[----:B------:R-:W-:Y:S01]  /*1430*/  SHF.R.U32.HI R4, RZ, R5, R4 ;  /* 0x00000005ff047219 */ /* 0x000fe20000011604 */
[----:B--2---:R-:W-:Y:S01]  /*1440*/  IMAD.HI.U32 R3, R20, R3, RZ ;  /* 0x0000000314037227 */ /* 0x004fe200078e00ff */
[----:B------:R-:W-:-:S04]  /*1450*/  ISETP.NE.AND P0, PT, R2, 0x1, PT ;  /* 0x000000010200780c */ /* 0x000fc80003f05270 */
[----:B---3--:R-:W-:-:S04]  /*1460*/  SHF.R.U32.HI R3, RZ, R6, R3 ;  /* 0x00000006ff037219 */ /* 0x008fc80000011603 */
[----:B------:R-:W-:Y:S02]  /*1470*/  SEL R3, R20, R3, !P0 ;  /* 0x0000000314037207 */ /* 0x000fe40004000000 */
[----:B----4-:R-:W-:-:S04]  /*1480*/  ISETP.NE.AND P1, PT, R12, 0x1, PT ;  /* 0x000000010c00780c */ /* 0x010fc80003f25270 */
[----:B------:R-:W-:-:S05]  /*1490*/  SEL R6, R21, R4, !P1 ;  /* 0x0000000415067207 */ /* 0x000fca0004800000 */
[----:B------:R-:W-:Y:S02]  /*14a0*/  IMAD.IADD R4, R3, 0x1, -R6 ;  /* 0x0000000103047824 */ /* 0x000fe400078e0a06 */
[----:B------:R-:W-:Y:S02]  /*14b0*/  IMAD.IADD R3, R6, 0x1, -R3 ;  /* 0x0000000106037824 */ /* 0x000fe400078e0a03 */
[----:B------:R-:W-:Y:S02]  /*14c0*/  IMAD R21, R4, R12, R21 ;  /* 0x0000000c04157224 */ /* 0x000fe400078e0215 */
[----:B------:R-:W-:Y:S02]  /*14d0*/  IMAD R20, R3, R2, R20 ;  /* 0x0000000203147224 */ /* 0x000fe400078e0214 */
.L_x_19:
[----:B------:R-:W-:Y:S05]  /*14e0*/  BRA.U !UP1, `(.L_x_20) ;  /* 0x00000001090c7547 */ /* 0x000fea000b800000 */
[----:B------:R-:W-:Y:S01]  /*14f0*/  UCGABAR_WAIT ;  /* 0x0000000000007dc7 */ /* 0x000fe20008000000 */
[----:B------:R-:W-:Y:S01]  /*1500*/  CCTL.IVALL ;  /* 0x00000000ff00798f */ /* 0x000fe20002000000 */
[----:B------:R-:W-:Y:S05]  /*1510*/  BRA `(.L_x_21) ;  /* 0x0000000000047947 */ /* 0x000fea0003800000 */
.L_x_20:
[----:B------:R-:W-:Y:S06]  /*1520*/  BAR.SYNC.DEFER_BLOCKING 0x0 ;  /* 0x0000000000007b1d */ /* 0x000fec0000010000 */
.L_x_21:
[----:B------:R-:W-:Y:S05]  /*1530*/  BRA.U UP2, `(.L_x_22) ;  /* 0x0000001102b47547 */ /* 0x000fea000b800000 */
[----:B------:R-:W1:Y:S01]  /*1540*/  LDCU UR15, c[0x0][0x38c] ;  /* 0x00007180ff0f77ac */ /* 0x000e620008000800 */
[----:B------:R-:W2:Y:S01]  /*1550*/  LDC R9, c[0x0][0x370] ;  /* 0x0000dc00ff097b82 */ /* 0x000ea20000000800 */
[C---:B------:R-:W-:Y:S01]  /*1560*/  IMAD.SHL.U32 R17, R11.reuse, 0x40, RZ ;  /* 0x000000400b117824 */ /* 0x040fe200078e00ff */
[----:B------:R-:W-:Y:S01]  /*1570*/  PLOP3.LUT P1, PT, PT, PT, UP5, 0x80, 0x8 ;  /* 0x000000000008781c */ /* 0x000fe20003f2f058 */
[----:B------:R-:W-:Y:S01]  /*1580*/  UISETP.NE.AND UP1, UPT, UR10, URZ, UPT ;  /* 0x000000ff0a00728c */ /* 0x000fe2000bf25270 */
[----:B------:R-:W-:Y:S01]  /*1590*/  ISETP.NE.AND P4, PT, R10, RZ, P5 ;  /* 0x000000ff0a00720c */ /* 0x000fe20002f85270 */
[----:B------:R-:W-:Y:S01]  /*15a0*/  IMAD.SHL.U32 R16, R11, 0x80, RZ ;  /* 0x000000800b107824 */ /* 0x000fe200078e00ff */
[----:B------:R-:W-:Y:S01]  /*15b0*/  PLOP3.LUT P1, PT, P1, PT, PT, 0x8, 0x80 ;  /* 0x000000000080781c */ /* 0x000fe20000f2e170 */
[----:B------:R-:W-:Y:S01]  /*15c0*/  IMAD.MOV.U32 R15, RZ, RZ, 0x1 ;  /* 0x00000001ff0f7424 */ /* 0x000fe200078e00ff */
[----:B------:R-:W3:Y:S01]  /*15d0*/  LDC R0, c[0x0][0x374] ;  /* 0x0000dd00ff007b82 */ /* 0x000ee20000000800 */
[----:B------:R-:W-:Y:S01]  /*15e0*/  IMAD.MOV.U32 R14, RZ, RZ, RZ ;  /* 0x000000ffff0e7224 */ /* 0x000fe200078e00ff */
[----:B------:R-:W-:Y:S01]  /*15f0*/  CS2R R12, SRZ ;  /* 0x00000000000c7805 */ /* 0x000fe2000001ff00 */
[----:B------:R-:W-:Y:S01]  /*1600*/  IMAD.MOV.U32 R10, RZ, RZ, 0x1 ;  /* 0x00000001ff0a7424 */ /* 0x000fe200078e00ff */
[----:B------:R-:W-:Y:S01]  /*1610*/  LOP3.LUT R17, R17, 0x40, RZ, 0xc0, !PT ;  /* 0x0000004011117812 */ /* 0x000fe200078ec0ff */
[----:B------:R-:W4:Y:S01]  /*1620*/  LDCU.64 UR24, c[0x0][0x348] ;  /* 0x00006900ff1877ac */ /* 0x000f220008000a00 */
[----:B-1----:R-:W-:-:S02]  /*1630*/  UIADD3 UR4, UPT, UPT, UR15, 0x3f, URZ ;  /* 0x0000003f0f047890 */ /* 0x002fc4000fffe0ff */
[----:B------:R-:W-:Y:S02]  /*1640*/  USEL UR7, UR7, 0x2, UP1 ;  /* 0x0000000207077887 */ /* 0x000fe40008800000 */
[----:B------:R-:W-:Y:S01]  /*1650*/  USHF.R.S32.HI UR22, URZ, 0x1f, UR4 ;  /* 0x0000001fff167899 */ /* 0x000fe20008011404 */
[----:B------:R-:W-:-:S03]  /*1660*/  UMOV UR13, URZ ;  /* 0x000000ff000d7c82 */ /* 0x000fc60008000000 */
[----:B------:R-:W-:Y:S02]  /*1670*/  ULEA.HI UR22, UR22, UR4, URZ, 0x6 ;  /* 0x0000000416167291 */ /* 0x000fe4000f8f30ff */
[----:B------:R-:W-:Y:S02]  /*1680*/  UIADD3 UR4, UPT, UPT, UR15, -0x1, URZ ;  /* 0xffffffff0f047890 */ /* 0x000fe4000fffe0ff */
[----:B------:R-:W-:Y:S02]  /*1690*/  USHF.R.S32.HI UR22, URZ, 0x6, UR22 ;  /* 0x00000006ff167899 */ /* 0x000fe40008011416 */
[----:B------:R-:W-:Y:S02]  /*16a0*/  UISETP.GE.U32.AND UP2, UPT, UR4, -0x7f, UPT ;  /* 0xffffff810400788c */ /* 0x000fe4000bf46070 */
[----:B------:R-:W-:Y:S02]  /*16b0*/  UISETP.LT.U32.AND UP0, UPT, UR22, 0x4, UPT ;  /* 0x000000041600788c */ /* 0x000fe4000bf01070 */
[----:B------:R-:W-:-:S02]  /*16c0*/  UIADD3 UR15, UPT, UPT, UR15, 0x7e, URZ ;  /* 0x0000007e0f0f7890 */ /* 0x000fc4000fffe0ff */
[----:B------:R-:W-:-:S04]  /*16d0*/  USEL UR21, UR22, 0x4, UP0 ;  /* 0x0000000416157887 */ /* 0x000fc80008000000 */
[----:B------:R-:W-:Y:S02]  /*16e0*/  UIADD3 UR6, UPT, UPT, UR21, -0x1, URZ ;  /* 0xffffffff15067890 */ /* 0x000fe4000fffe0ff */
[----:B------:R-:W-:Y:S02]  /*16f0*/  @UP2 UIADD3 UR6, UPT, UPT, UR21, URZ, URZ ;  /* 0x000000ff15062290 */ /* 0x000fe4000fffe0ff */
[----:B------:R-:W-:Y:S02]  /*1700*/  UIADD3 UR14, UPT, UPT, UR22, -UR21, URZ ;  /* 0x80000015160e7290 */ /* 0x000fe4000fffe0ff */
[----:B------:R-:W-:Y:S02]  /*1710*/  UIADD3 UR5, UPT, UPT, UR6, 0x1, URZ ;  /* 0x0000000106057890 */ /* 0x000fe4000fffe0ff */
[----:B--2-4-:R-:W-:-:S12]  /*1720*/  UIADD3 UR6, UPT, UPT, -UR6, URZ, URZ ;  /* 0x000000ff06067290 */ /* 0x014fd8000fffe1ff */
.L_x_42:
[----:B------:R-:W-:Y:S01]  /*1730*/  UISETP.NE.AND UP0, UPT, UR37, URZ, UPT ;  /* 0x000000ff2500728c */ /* 0x000fe2000bf05270 */
[----:B------:R-:W1:Y:S08]  /*1740*/  S2UR UR37, SR_CgaCtaId ;  /* 0x00000000002579c3 */ /* 0x000e700000008800 */
[----:B------:R-:W-:Y:S05]  /*1750*/  BRA.U UP0, `(.L_x_23) ;  /* 0x0000000100347547 */ /* 0x000fea000b800000 */
[----:B------:R-:W2:Y:S01]  /*1760*/  S2R R2, SR_CgaCtaId ;  /* 0x0000000000027919 */ /* 0x000ea20000008800 */
[----:B------:R-:W-:-:S04]  /*1770*/  MOV R3, 0x400 ;  /* 0x0000040000037802 */ /* 0x000fc80000000f00 */
[----:B--2---:R-:W-:Y:S02]  /*1780*/  LEA R3, R2, R3, 0x18 ;  /* 0x0000000302037211 */ /* 0x004fe400078ec0ff */
[----:B------:R-:W-:-:S03]  /*1790*/  SHF.L.U32 R2, R10, 0x1f, RZ ;  /* 0x0000001f0a027819 */ /* 0x000fc600000006ff */
[----:B------:R-:W-:-:S04]  /*17a0*/  IMAD R3, R12, 0x8, R3 ;  /* 0x000000080c037824 */ /* 0x000fc800078e0203 */
[----:B------:R-:W2:Y:S02]  /*17b0*/  SYNCS.PHASECHK.TRANS64.TRYWAIT P0, [R3+URZ+0xe0], R2 ;  /* 0x0000e002030075a7 */ /* 0x000ea400080011ff */
[----:B--2---:R-:W-:Y:S05]  /*17c0*/  @!P0 BRA `(.L_x_24) ;  /* 0x0000007000448947 */ /* 0x004fea0003800000 */
.L_x_124:
[----:B------:R-:W-:Y:S01]  /*17d0*/  VIADD R12, R12, 0x1 ;  /* 0x000000010c0c7836 */ /* 0x000fe20000000000 */
[----:B------:R2:W-:Y:S04]  /*17e0*/  SYNCS.ARRIVE.TRANS64.A1T0 RZ, [R3+URZ+0xd0], RZ ;  /* 0x0000d0ff03ff79a7 */ /* 0x0005e800081000ff */
[----:B------:R-:W-:-:S04]  /*17f0*/  ISETP.NE.AND P0, PT, R12, 0x2, PT ;  /* 0x000000020c00780c */ /* 0x000fc80003f05270 */
[----:B------:R-:W-:Y:S02]  /*1800*/  SEL R12, R12, RZ, P0 ;  /* 0x000000ff0c0c7207 */ /* 0x000fe40000000000 */
[----:B--2---:R-:W-:-:S04]  /*1810*/  SEL R3, RZ, 0x1, P0 ;  /* 0x00000001ff037807 */ /* 0x004fc80000000000 */
[----:B------:R-:W-:-:S07]  /*1820*/  LOP3.LUT R10, R10, R3, RZ, 0x3c, !PT ;  /* 0x000000030a0a7212 */ /* 0x000fce00078e3cff */
.L_x_23:
[----:B------:R-:W-:Y:S01]  /*1830*/  UMOV UR4, 0x400 ;  /* 0x0000040000047882 */ /* 0x000fe20000000000 */
[----:B------:R-:W-:Y:S01]  /*1840*/  LEA.HI R3, R21, R21, RZ, 0x1 ;  /* 0x0000001515037211 */ /* 0x000fe200078f08ff */
[----:B-1----:R-:W-:Y:S01]  /*1850*/  ULEA UR4, UR37, UR4, 0x18 ;  /* 0x0000000425047291 */ /* 0x002fe2000f8ec0ff */
[----:B------:R-:W-:Y:S01]  /*1860*/  SHF.L.U32 R2, R15, 0x1f, RZ ;  /* 0x0000001f0f027819 */ /* 0x000fe200000006ff */
[----:B------:R-:W-:Y:S01]  /*1870*/  UISETP.GE.U32.AND UP0, UPT, UR15, 0x7f, UPT ;  /* 0x0000007f0f00788c */ /* 0x000fe2000bf06070 */
[----:B------:R-:W-:Y:S01]  /*1880*/  R2UR UR35, R16 ;  /* 0x00000000102372ca */ /* 0x000fe200000e0000 */
[----:B------:R-:W-:Y:S01]  /*1890*/  ULEA UR8, UR13, UR4, 0x3 ;  /* 0x000000040d087291 */ /* 0x000fe2000f8e18ff */
[----:B------:R-:W-:Y:S01]  /*18a0*/  IMAD.SHL.U32 R3, R3, 0x80, RZ ;  /* 0x0000008003037824 */ /* 0x000fe200078e00ff */
[----:B------:R-:W-:Y:S01]  /*18b0*/  R2UR UR11, R17 ;  /* 0x00000000110b72ca */ /* 0x000fe200000e0000 */
[----:B------:R-:W-:-:S03]  /*18c0*/  UMOV UR23, URZ ;  /* 0x000000ff00177c82 */ /* 0x000fc60008000000 */
[----:B------:R-:W-:-:S03]  /*18d0*/  LOP3.LUT R3, R3, 0xffffff00, RZ, 0xc0, !PT ;  /* 0xffffff0003037812 */ /* 0x000fc600078ec0ff */
[----:B------:R1:W2:Y:S01]  /*18e0*/  SYNCS.PHASECHK.TRANS64.TRYWAIT P0, [UR8+0x20], R2 ;  /* 0x00002002ff0075a7 */ /* 0x0002a20008001108 */
[----:B------:R-:W-:Y:S02]  /*18f0*/  R2UR UR9, R3 ;  /* 0x00000000030972ca */ /* 0x000fe400000e0000 */
[----:B------:R-:W-:-:S11]  /*1900*/  R2UR UR8, R20 ;  /* 0x00000000140872ca */ /* 0x000fd600000e0000 */
[----:B------:R-:W-:Y:S02]  /*1910*/  ULOP3.LUT UR35, UR9, 0x80, UR35, 0xf8, !UPT ;  /* 0x0000008009237892 */ /* 0x000fe4000f8ef823 */
[----:B------:R-:W-:Y:S01]  /*1920*/  ULEA UR11, UR8, UR11, 0x7 ;  /* 0x0000000b080b7291 */ /* 0x000fe2000f8e38ff */
[----:B------:R-:W-:Y:S11]  /*1930*/  BRA.U !UP0, `(.L_x_25) ;  /* 0x0000000108c07547 */ /* 0x000ff6000b800000 */
[----:B------:R-:W-:Y:S01]  /*1940*/  UMOV UR16, UR6 ;  /* 0x0000000600107c82 */ /* 0x000fe20008000000 */
[----:B------:R-:W-:Y:S01]  /*1950*/  UMOV UR17, UR13 ;  /* 0x0000000d00117c82 */ /* 0x000fe20008000000 */
[----:B------:R-:W-:-:S05]  /*1960*/  UMOV UR34, URZ ;  /* 0x000000ff00227c82 */ /* 0x000fca0008000000 */
.L_x_31:
[----:B------:R-:W-:Y:S01]  /*1970*/  ULEA UR33, UR17, UR4, 0x3 ;  /* 0x0000000411217291 */ /* 0x000fe2000f8e18ff */
[----:B------:R-:W-:Y:S01]  /*1980*/  @P5 MOV R3, 0x6000 ;  /* 0x0000600000035802 */ /* 0x000fe20000000f00 */
[----:B-12-4-:R-:W-:Y:S10]  /*1990*/  @P0 BRA `(.L_x_26) ;  /* 0x00000000000c0947 */ /* 0x016ff40003800000 */
[----:B------:R-:W-:-:S04]  /*19a0*/  SHF.L.U32 R5, R15, 0x1f, RZ ;  /* 0x0000001f0f057819 */ /* 0x000fc800000006ff */
[----:B------:R-:W2:Y:S02]  /*19b0*/  SYNCS.PHASECHK.TRANS64.TRYWAIT P0, [UR33+0x20], R5 ;  /* 0x00002005ff0075a7 */ /* 0x000ea40008001121 */
[----:B--2---:R-:W-:Y:S05]  /*19c0*/  @!P0 BRA `(.L_x_27) ;  /* 0x0000006c00d88947 */ /* 0x004fea0003800000 */
.L_x_26:
[----:B------:R2:W-:Y:S01]  /*19d0*/  @P5 SYNCS.ARRIVE.TRANS64 RZ, [UR33], R3 ;  /* 0x00000003ffff59a7 */ /* 0x0005e20008000021 */
[----:B------:R-:W-:Y:S02]  /*19e0*/  ULOP3.LUT UR8, UR7, 0x2, URZ, 0xfc, !UPT ;  /* 0x0000000207087892 */ /* 0x000fe4000f8efcff */
[----:B------:R-:W-:Y:S02]  /*19f0*/  UIADD3 UR16, UPT, UPT, UR16, 0x1, URZ ;  /* 0x0000000110107890 */ /* 0x000fe4000fffe0ff */
[----:B------:R-:W-:Y:S02]  /*1a00*/  UISETP.NE.AND UP0, UPT, UR8, 0x2, UPT ;  /* 0x000000020800788c */ /* 0x000fe4000bf05270 */
[----:B------:R-:W-:-:S07]  /*1a10*/  UISETP.NE.AND UP2, UPT, UR16, 0x1, UPT ;  /* 0x000000011000788c */ /* 0x000fce000bf45270 */
[----:B------:R-:W-:Y:S05]  /*1a20*/  BRA.U UP0, `(.L_x_28) ;  /* 0x0000000100047547 */ /* 0x000fea000b800000 */
[----:B------:R-:W-:Y:S05]  /*1a30*/  BPT.TRAP 0x1 ;  /* 0x000000040000795c */ /* 0x000fea0000300000 */
.L_x_28:
[----:B------:R-:W-:Y:S04]  /*1a40*/  BSSY.RECONVERGENT B0, `(.L_x_29) ;  /* 0x0000003000007945 */ /* 0x000fe80003800200 */
[----:B------:R-:W-:Y:S05]  /*1a50*/  @!P4 BRA `(.L_x_30) ;  /* 0x000000000004c947 */ /* 0x000fea0003800000 */
[----:B------:R-:W-:Y:S05]  /*1a60*/  BPT.TRAP 0x1 ;  /* 0x000000040000795c */ /* 0x000fea0000300000 */
.L_x_30:
[----:B------:R-:W-:Y:S05]  /*1a70*/  BSYNC.RECONVERGENT B0 ;  /* 0x0000000000007941 */ /* 0x000fea0003800200 */
.L_x_29:
[----:B------:R-:W-:Y:S02]  /*1a80*/  UIADD3 UR13, UPT, UPT, UR17, 0x1, URZ ;  /* 0x00000001110d7890 */ /* 0x000fe4000fffe0ff */
[----:B------:R-:W-:Y:S02]  /*1a90*/  ULEA UR32, UR17, UR4, 0xd ;  /* 0x0000000411207291 */ /* 0x000fe4000f8e68ff */
[----:B------:R-:W-:Y:S02]  /*1aa0*/  UISETP.NE.AND UP0, UPT, UR13, 0x4, UPT ;  /* 0x000000040d00788c */ /* 0x000fe4000bf05270 */
[----:B------:R-:W-:Y:S02]  /*1ab0*/  UIADD3 UR28, UP1, UPT, UR24, 0x80, URZ ;  /* 0x00000080181c7890 */ /* 0x000fe4000ff3e0ff */
[----:B------:R-:W-:Y:S02]  /*1ac0*/  USEL UR9, URZ, 0x1, UP0 ;  /* 0x00000001ff097887 */ /* 0x000fe40008000000 */
[----:B------:R-:W-:-:S02]  /*1ad0*/  USEL UR13, UR13, URZ, UP0 ;  /* 0x000000ff0d0d7287 */ /* 0x000fc40008000000 */
[----:B------:R-:W-:Y:S02]  /*1ae0*/  UIADD3 UR26, UP0, UPT, UR24, 0x180, URZ ;  /* 0x00000180181a7890 */ /* 0x000fe4000ff1e0ff */
[----:B------:R-:W-:Y:S01]  /*1af0*/  ULEA UR8, UR13, UR4, 0x3 ;  /* 0x000000040d087291 */ /* 0x000fe2000f8e18ff */
[----:B------:R-:W-:Y:S01]  /*1b00*/  LOP3.LUT R15, R15, UR9, RZ, 0x3c, !PT ;  /* 0x000000090f0f7c12 */ /* 0x000fe2000f8e3cff */
[----:B------:R-:W-:Y:S02]  /*1b10*/  ULOP3.LUT UR33, UR33, 0xfefffff8, URZ, 0xc0, !UPT ;  /* 0xfefffff821217892 */ /* 0x000fe4000f8ec0ff */
[----:B------:R-:W-:Y:S01]  /*1b20*/  UIADD3.X UR29, UPT, UPT, URZ, UR25, URZ, UP1, !UPT ;  /* 0x00000019ff1d7290 */ /* 0x000fe20008ffe4ff */
[----:B-1----:R-:W-:Y:S01]  /*1b30*/  SHF.L.U32 R2, R15, 0x1f, RZ ;  /* 0x0000001f0f027819 */ /* 0x002fe200000006ff */
[----:B------:R-:W-:Y:S02]  /*1b40*/  UIADD3 UR32, UPT, UPT, UR32, 0x8400, URZ ;  /* 0x0000840020207890 */ /* 0x000fe4000fffe0ff */
[----:B------:R-:W-:Y:S01]  /*1b50*/  UIADD3.X UR27, UPT, UPT, URZ, UR25, URZ, UP0, !UPT ;  /* 0x00000019ff1b7290 */ /* 0x000fe200087fe4ff */
[----:B------:R4:W1:Y:S01]  /*1b60*/  SYNCS.PHASECHK.TRANS64.TRYWAIT P0, [UR8+0x20], R2 ;  /* 0x00002002ff0075a7 */ /* 0x0008620008001108 */
[----:B------:R-:W-:Y:S01]  /*1b70*/  ULEA UR8, UR17, UR4, 0xc ;  /* 0x0000000411087291 */ /* 0x000fe2000f8e60ff */
[----:B------:R-:W-:Y:S01]  /*1b80*/  UMOV UR18, 0x0 ;  /* 0x0000000000127882 */ /* 0x000fe20000000000 */
[----:B------:R-:W-:-:S02]  /*1b90*/  UMOV UR19, 0x10000000 ;  /* 0x1000000000137882 */ /* 0x000fc40000000000 */
[----:B------:R-:W-:Y:S01]  /*1ba0*/  UIADD3 UR8, UPT, UPT, UR8, 0x10400, URZ ;  /* 0x0001040008087890 */ /* 0x000fe2000fffe0ff */
[----:B------:R2:W-:Y:S01]  /*1bb0*/  UTMALDG.3D.2CTA [UR32], [UR28], desc[UR18] ;  /* 0x000012201c0075b4 */ /* 0x0005e20008211000 */
[----:B------:R-:W-:Y:S01]  /*1bc0*/  UMOV UR10, UR34 ;  /* 0x00000022000a7c82 */ /* 0x000fe20008000000 */
[----:B------:R-:W-:Y:S01]  /*1bd0*/  UMOV UR12, UR36 ;  /* 0x00000024000c7c82 */ /* 0x000fe20008000000 */
[----:B------:R-:W-:Y:S01]  /*1be0*/  UMOV UR9, UR33 ;  /* 0x0000002100097c82 */ /* 0x000fe20008000000 */
[----:B------:R-:W-:Y:S01]  /*1bf0*/  UMOV UR23, UR5 ;  /* 0x0000000500177c82 */ /* 0x000fe20008000000 */
[----:B------:R-:W-:-:S03]  /*1c00*/  UMOV UR17, UR13 ;  /* 0x0000000d00117c82 */ /* 0x000fc60008000000 */
[----:B------:R4:W-:Y:S01]  /*1c10*/  UTMALDG.3D.2CTA [UR8], [UR26], desc[UR18] ;  /* 0x000012081a0075b4 */ /* 0x0009e20008211000 */
[----:B--2---:R-:W-:Y:S01]  /*1c20*/  UIADD3 UR34, UPT, UPT, UR34, 0x40, URZ ;  /* 0x0000004022227890 */ /* 0x004fe2000fffe0ff */
[----:B------:R-:W-:Y:S11]  /*1c30*/  BRA.U UP2, `(.L_x_31) ;  /* 0xfffffffd024c7547 */ /* 0x000ff6000b83ffff */
.L_x_25:
[----:B----4-:R-:W-:Y:S01]  /*1c40*/  ULEA UR8, UR13, UR4, 0x3 ;  /* 0x000000040d087291 */ /* 0x010fe2000f8e18ff */
[----:B-1----:R-:W-:Y:S01]  /*1c50*/  SHF.L.U32 R2, R15, 0x1f, RZ ;  /* 0x0000001f0f027819 */ /* 0x002fe200000006ff */
[----:B------:R-:W-:Y:S01]  /*1c60*/  @!P1 SYNCS.ARRIVE.TRANS64.A1T0 RZ, [UR4+0x68], RZ ;  /* 0x000068ffffff99a7 */ /* 0x000fe20008100004 */
[----:B------:R-:W-:-:S06]  /*1c70*/  UISETP.GT.AND UP0, UPT, UR22, UR21, UPT ;  /* 0x000000151600728c */ /* 0x000fcc000bf04270 */
[----:B--2---:R1:W2:Y:S03]  /*1c80*/  SYNCS.PHASECHK.TRANS64.TRYWAIT P0, [UR8+0x20], R2 ;  /* 0x00002002ff0075a7 */ /* 0x0042a60008001108 */
[----:B------:R-:W-:Y:S05]  /*1c90*/  BRA.U !UP0, `(.L_x_32) ;  /* 0x0000000108c07547 */ /* 0x000fea000b800000 */
[----:B------:R-:W-:Y:S01]  /*1ca0*/  UIADD3 UR26, UPT, UPT, UR14, UR23, URZ ;  /* 0x000000170e1a7290 */ /* 0x000fe2000fffe0ff */
[----:B------:R-:W-:-:S11]  /*1cb0*/  UMOV UR27, UR13 ;  /* 0x0000000d001b7c82 */ /* 0x000fd60008000000 */
.L_x_38:
[----:B------:R-:W-:Y:S01]  /*1cc0*/  ULEA UR17, UR27, UR4, 0x3 ;  /* 0x000000041b117291 */ /* 0x000fe2000f8e18ff */
[----:B--2---:R-:W-:Y:S01]  /*1cd0*/  @P5 MOV R3, 0x6000 ;  /* 0x0000600000035802 */ /* 0x004fe20000000f00 */
[----:B-12---:R-:W-:Y:S10]  /*1ce0*/  @P0 BRA `(.L_x_33) ;  /* 0x00000000000c0947 */ /* 0x006ff40003800000 */
[----:B------:R-:W-:-:S04]  /*1cf0*/  SHF.L.U32 R5, R15, 0x1f, RZ ;  /* 0x0000001f0f057819 */ /* 0x000fc800000006ff */
[----:B------:R-:W2:Y:S02]  /*1d00*/  SYNCS.PHASECHK.TRANS64.TRYWAIT P0, [UR17+0x20], R5 ;  /* 0x00002005ff0075a7 */ /* 0x000ea40008001111 */
[----:B--2---:R-:W-:Y:S05]  /*1d10*/  @!P0 BRA `(.L_x_34) ;  /* 0x0000006c001c8947 */ /* 0x004fea0003800000 */
.L_x_33:
[----:B------:R2:W-:Y:S01]  /*1d20*/  @P5 SYNCS.ARRIVE.TRANS64 RZ, [UR17], R3 ;  /* 0x00000003ffff59a7 */ /* 0x0005e20008000011 */
[----:B------:R-:W-:-:S04]  /*1d30*/  ULOP3.LUT UR8, UR7, 0x2, URZ, 0xfc, !UPT ;  /* 0x0000000207087892 */ /* 0x000fc8000f8efcff */
[----:B------:R-:W-:-:S09]  /*1d40*/  UISETP.NE.AND UP0, UPT, UR8, 0x2, UPT ;  /* 0x000000020800788c */ /* 0x000fd2000bf05270 */
[----:B------:R-:W-:Y:S05]  /*1d50*/  BRA.U UP0, `(.L_x_35) ;  /* 0x0000000100047547 */ /* 0x000fea000b800000 */
[----:B------:R-:W-:Y:S05]  /*1d60*/  BPT.TRAP 0x1 ;  /* 0x000000040000795c */ /* 0x000fea0000300000 */
.L_x_35:
[----:B------:R-:W-:Y:S04]  /*1d70*/  BSSY.RECONVERGENT B0, `(.L_x_36) ;  /* 0x0000003000007945 */ /* 0x000fe80003800200 */
[----:B------:R-:W-:Y:S05]  /*1d80*/  @!P4 BRA `(.L_x_37) ;  /* 0x000000000004c947 */ /* 0x000fea0003800000 */
[----:B------:R-:W-:Y:S05]  /*1d90*/  BPT.TRAP 0x1 ;  /* 0x000000040000795c */ /* 0x000fea0000300000 */
.L_x_37:
[----:B------:R-:W-:Y:S05]  /*1da0*/  BSYNC.RECONVERGENT B0 ;  /* 0x0000000000007941 */ /* 0x000fea0003800200 */
.L_x_36:
        /* <DEDUP_REMOVED lines=9> */
[----:B------:R-:W-:Y:S02]  /*1e40*/  USHF.L.U32 UR18, UR23, 0x6, URZ ;  /* 0x0000000617127899 */ /* 0x000fe400080006ff */
[----:B------:R-:W-:Y:S01]  /*1e50*/  ULOP3.LUT UR17, UR17, 0xfefffff8, URZ, 0xc0, !UPT ;  /* 0xfefffff811117892 */ /* 0x000fe2000f8ec0ff */
[----:B-1----:R-:W-:Y:S01]  /*1e60*/  SHF.L.U32 R2, R15, 0x1f, RZ ;  /* 0x0000001f0f027819 */ /* 0x002fe200000006ff */
[----:B------:R-:W-:Y:S02]  /*1e70*/  UIADD3 UR16, UPT, UPT, UR16, 0x8400, URZ ;  /* 0x0000840010107890 */ /* 0x000fe4000fffe0ff */
[----:B------:R-:W-:Y:S01]  /*1e80*/  UIADD3.X UR33, UPT, UPT, URZ, UR25, URZ, UP1, !UPT ;  /* 0x00000019ff217290 */ /* 0x000fe20008ffe4ff */
[----:B------:R4:W1:Y:S01]  /*1e90*/  SYNCS.PHASECHK.TRANS64.TRYWAIT P0, [UR8+0x20], R2 ;  /* 0x00002002ff0075a7 */ /* 0x0008620008001108 */
[----:B------:R-:W-:-:S02]  /*1ea0*/  ULEA UR8, UR27, UR4, 0xc ;  /* 0x000000041b087291 */ /* 0x000fc4000f8e60ff */
[----:B------:R-:W-:Y:S02]  /*1eb0*/  UIADD3.X UR31, UPT, UPT, URZ, UR25, URZ, UP0, !UPT ;  /* 0x00000019ff1f7290 */ /* 0x000fe400087fe4ff */
[----:B------:R-:W-:Y:S01]  /*1ec0*/  UIADD3 UR8, UPT, UPT, UR8, 0x10400, URZ ;  /* 0x0001040008087890 */ /* 0x000fe2000fffe0ff */
[----:B------:R-:W-:Y:S01]  /*1ed0*/  UMOV UR28, 0x0 ;  /* 0x00000000001c7882 */ /* 0x000fe20000000000 */
[----:B------:R-:W-:Y:S01]  /*1ee0*/  UMOV UR29, 0x10000000 ;  /* 0x10000000001d7882 */ /* 0x000fe20000000000 */
[----:B------:R-:W-:Y:S01]  /*1ef0*/  UMOV UR19, UR35 ;  /* 0x0000002300137c82 */ /* 0x000fe20008000000 */
[----:B------:R-:W-:Y:S01]  /*1f00*/  UMOV UR20, UR36 ;  /* 0x0000002400147c82 */ /* 0x000fe20008000000 */
[----:B------:R-:W-:Y:S01]  /*1f10*/  UMOV UR12, UR36 ;  /* 0x00000024000c7c82 */ /* 0x000fe20008000000 */
[----:B------:R-:W-:Y:S01]  /*1f20*/  UMOV UR9, UR17 ;  /* 0x0000001100097c82 */ /* 0x000fe20008000000 */
[----:B------:R-:W-:Y:S01]  /*1f30*/  UMOV UR10, UR18 ;  /* 0x00000012000a7c82 */ /* 0x000fe20008000000 */
[----:B------:R4:W-:Y:S01]  /*1f40*/  UTMALDG.3D.2CTA [UR16], [UR32], desc[UR28] ;  /* 0x00001c10200075b4 */ /* 0x0009e20008211000 */
[----:B------:R-:W-:Y:S01]  /*1f50*/  UIADD3 UR23, UPT, UPT, UR23, 0x1, URZ ;  /* 0x0000000117177890 */ /* 0x000fe2000fffe0ff */
[----:B------:R-:W-:-:S03]  /*1f60*/  UMOV UR27, UR13 ;  /* 0x0000000d001b7c82 */ /* 0x000fc60008000000 */
[----:B------:R-:W-:Y:S01]  /*1f70*/  UISETP.NE.AND UP0, UPT, UR23, UR26, UPT ;  /* 0x0000001a1700728c */ /* 0x000fe2000bf05270 */
[----:B------:R4:W-:Y:S08]  /*1f80*/  UTMALDG.3D.2CTA [UR8], [UR30], desc[UR28] ;  /* 0x00001c081e0075b4 */ /* 0x0009f00008211000 */
[----:B----4-:R-:W-:Y:S05]  /*1f90*/  BRA.U UP0, `(.L_x_38) ;  /* 0xfffffffd00487547 */ /* 0x010fea000b83ffff */
.L_x_32:
[C---:B-1----:R-:W-:Y:S01]  /*1fa0*/  LEA R2, R14.reuse, UR4, 0x3 ;  /* 0x000000040e027c11 */ /* 0x042fe2000f8e18ff */
[----:B------:R-:W-:Y:S01]  /*1fb0*/  NOP ;  /* 0x0000000000007918 */ /* 0x000fe20000000000 */
[----:B--2---:R-:W-:Y:S02]  /*1fc0*/  SHF.L.U32 R3, R13, 0x1f, RZ ;  /* 0x0000001f0d037819 */ /* 0x004fe400000006ff */
[----:B------:R-:W-:Y:S02]  /*1fd0*/  LEA R4, R14, UR4, 0x4 ;  /* 0x000000040e047c11 */ /* 0x000fe4000f8e20ff */
[----:B------:R-:W1:Y:S02]  /*1fe0*/  SYNCS.PHASECHK.TRANS64.TRYWAIT P0, [R2+URZ+0x70], R3 ;  /* 0x00007003020075a7 */ /* 0x000e6400080011ff */
[----:B-1----:R-:W-:Y:S05]  /*1ff0*/  @!P0 BRA `(.L_x_39) ;  /* 0x00000068007c8947 */ /* 0x002fea0003800000 */
.L_x_127:
[----:B------:R-:W2:Y:S01]  /*2000*/  LDS.128 R4, [R4+0x100] ;  /* 0x0001000004047984 */ /* 0x000ea20000000c00 */
[----:B------:R-:W-:Y:S01]  /*2010*/  ISETP.GE.AND P0, PT, R72, 0x1, PT ;  /* 0x000000014800780c */ /* 0x000fe20003f06270 */
[----:B-1----:R-:W-:Y:S01]  /*2020*/  VIADD R2, R2, 0x80 ;  /* 0x0000008002027836 */ /* 0x002fe20000000000 */
[----:B------:R-:W-:Y:S01]  /*2030*/  @!PT LDS RZ, [RZ] ;  /* 0x00000000fffff984 */ /* 0x000fe20000000800 */
[----:B------:R-:W-:Y:S01]  /*2040*/  @!PT LDS RZ, [RZ] ;  /* 0x00000000fffff984 */ /* 0x000fe20000000800 */
[----:B------:R-:W-:Y:S01]  /*2050*/  @!PT LDS RZ, [RZ] ;  /* 0x00000000fffff984 */ /* 0x000fe20000000800 */
[----:B------:R-:W-:Y:S01]  /*2060*/  @!PT LDS RZ, [RZ] ;  /* 0x00000000fffff984 */ /* 0x000fe20000000800 */
[----:B------:R1:W-:Y:S06]  /*2070*/  MEMBAR.ALL.CTA ;  /* 0x0000000000007992 */ /* 0x0003ec0000008000 */
[----:B-1----:R-:W1:Y:S01]  /*2080*/  FENCE.VIEW.ASYNC.S ;  /* 0x00000000000073c6 */ /* 0x002e620000000000 */
[----:B------:R-:W-:-:S04]  /*2090*/  PRMT R2, RZ, 0x654, R2 ;  /* 0x00000654ff027816 */ /* 0x000fc80000000002 */
[----:B-1----:R1:W-:Y:S01]  /*20a0*/  SYNCS.ARRIVE.TRANS64.RED.A1T0 RZ, [R2+URZ], RZ ;  /* 0x000000ff02ff79a7 */ /* 0x0023e200081004ff */
[----:B--2---:R-:W-:-:S13]  /*20b0*/  LOP3.LUT P2, RZ, R6, 0x1, RZ, 0xc0, !PT ;  /* 0x0000000106ff7812 */ /* 0x004fda000784c0ff */
[----:B------:R-:W-:Y:S01]  /*20c0*/  @P2 SHF.R.U32.HI R3, RZ, 0x10, R5 ;  /* 0x00000010ff032819 */ /* 0x000fe20000011605 */
[----:B------:R-:W-:Y:S01]  /*20d0*/  VOTEU.ANY UP0, P2 ;  /* 0x0000000000ff7886 */ /* 0x000fe20001000100 */
[----:B------:R-:W-:Y:S02]  /*20e0*/  @P2 MOV R11, R4 ;  /* 0x00000004000b2202 */ /* 0x000fe40000000f00 */
[----:B------:R-:W-:Y:S02]  /*20f0*/  @P2 R2UR.BROADCAST UR8, R3 ;  /* 0x00000000030822ca */ /* 0x000fe400008e0000 */
[----:B------:R-:W-:-:S11]  /*2100*/  @P2 LOP3.LUT R8, R5, 0xffff, RZ, 0xc0, !PT ;  /* 0x0000ffff05082812 */ /* 0x000fd600078ec0ff */
[----:B------:R-:W-:Y:S01]  /*2110*/  @UP0 UMOV UR36, UR8 ;  /* 0x0000000800240c82 */ /* 0x000fe20008000000 */
[----:B-1----:R-:W-:Y:S05]  /*2120*/  @!P0 BRA `(.L_x_40) ;  /* 0x0000000000b88947 */ /* 0x002fea0003800000 */
[----:B------:R-:W3:Y:S01]  /*2130*/  LDC.64 R4, c[0x0][0xb18] ;  /* 0x0002c600ff047b82 */ /* 0x000ee20000000a00 */
[----:B------:R-:W-:-:S07]  /*2140*/  ISETP.NE.AND P3, PT, R72, 0x1, PT ;  /* 0x000000014800780c */ /* 0x000fce0003f65270 */
[----:B------:R-:W1:Y:S08]  /*2150*/  LDC.64 R6, c[0x0][0xb10] ;  /* 0x0002c400ff067b82 */ /* 0x000e700000000a00 */
[----:B------:R-:W2:Y:S08]  /*2160*/  LDC R18, c[0x0][0xb20] ;  /* 0x0002c800ff127b82 */ /* 0x000eb00000000800 */
[----:B------:R-:W4:Y:S01]  /*2170*/  LDC R20, c[0x0][0xb0c] ;  /* 0x0002c300ff147b82 */ /* 0x000f220000000800 */
[----:B---3--:R-:W-:Y:S01]  /*2180*/  IMAD.HI.U32 R19, R0, R5, RZ ;  /* 0x0000000500137227 */ /* 0x008fe200078e00ff */
[----:B------:R-:W-:-:S03]  /*2190*/  ISETP.NE.AND P0, PT, R4, 0x1, PT ;  /* 0x000000010400780c */ /* 0x000fc60003f05270 */
[----:B------:R-:W-:-:S03]  /*21a0*/  IMAD.HI.U32 R5, R8, R5, RZ ;  /* 0x0000000508057227 */ /* 0x000fc600078e00ff */
[----:B------:R-:W3:Y:S01]  /*21b0*/  LDC.64 R2, c[0x0][0xb28] ;  /* 0x0002ca00ff027b82 */ /* 0x000ee20000000a00 */
[----:B-1----:R-:W-:-:S04]  /*21c0*/  IMAD.HI.U32 R22, R9, R6, RZ ;  /* 0x0000000609167227 */ /* 0x002fc800078e00ff */
[----:B------:R-:W-:Y:S01]  /*21d0*/  IMAD.HI.U32 R24, R11, R6, RZ ;  /* 0x000000060b187227 */ /* 0x000fe200078e00ff */
[----:B------:R-:W-:Y:S02]  /*21e0*/  SHF.R.U32.HI R22, RZ, R7, R22 ;  /* 0x00000007ff167219 */ /* 0x000fe40000011616 */
[-C--:B--2---:R-:W-:Y:S02]  /*21f0*/  SHF.R.U32.HI R19, RZ, R18.reuse, R19 ;  /* 0x00000012ff137219 */ /* 0x084fe40000011613 */
[----:B------:R-:W-:Y:S02]  /*2200*/  SHF.R.U32.HI R5, RZ, R18, R5 ;  /* 0x00000012ff057219 */ /* 0x000fe40000011605 */
[----:B------:R-:W-:Y:S02]  /*2210*/  SEL R19, R0, R19, !P0 ;  /* 0x0000001300137207 */ /* 0x000fe40004000000 */
[----:B------:R-:W-:Y:S02]  /*2220*/  SHF.R.U32.HI R24, RZ, R7, R24 ;  /* 0x00000007ff187219 */ /* 0x000fe40000011618 */
[----:B----4-:R-:W-:-:S02]  /*2230*/  ISETP.NE.AND P1, PT, R20, 0x1, PT ;  /* 0x000000011400780c */ /* 0x010fc40003f25270 */
[----:B------:R-:W-:Y:S02]  /*2240*/  SEL R5, R8, R5, !P0 ;  /* 0x0000000508057207 */ /* 0x000fe40004000000 */
[----:B------:R-:W-:Y:S02]  /*2250*/  SEL R21, R9, R22, !P1 ;  /* 0x0000001609157207 */ /* 0x000fe40004800000 */
[----:B------:R-:W-:Y:S01]  /*2260*/  SEL R7, R11, R24, !P1 ;  /* 0x000000180b077207 */ /* 0x000fe20004800000 */
[----:B---3--:R-:W-:-:S04]  /*2270*/  IMAD.HI.U32 R22, R19, R2, RZ ;  /* 0x0000000213167227 */ /* 0x008fc800078e00ff */
[----:B------:R-:W-:Y:S01]  /*2280*/  IMAD.HI.U32 R6, R21, R2, RZ ;  /* 0x0000000215067227 */ /* 0x000fe200078e00ff */
[----:B------:R-:W-:-:S04]  /*2290*/  @P3 SHF.R.U32.HI R19, RZ, R3, R22 ;  /* 0x00000003ff133219 */ /* 0x000fc80000011616 */
[----:B------:R-:W-:Y:S01]  /*22a0*/  @P3 SHF.R.U32.HI R21, RZ, R3, R6 ;  /* 0x00000003ff153219 */ /* 0x000fe20000011606 */
[----:B------:R-:W-:-:S04]  /*22b0*/  IMAD R19, R72, R19, RZ ;  /* 0x0000001348137224 */ /* 0x000fc800078e02ff */
[----:B------:R-:W-:Y:S01]  /*22c0*/  IMAD R6, R72, R21, RZ ;  /* 0x0000001548067224 */ /* 0x000fe200078e02ff */
[C---:B------:R-:W-:Y:S02]  /*22d0*/  ISETP.GE.AND P0, PT, R5.reuse, R19, PT ;  /* 0x000000130500720c */ /* 0x040fe40003f06270 */
[----:B------:R-:W-:Y:S02]  /*22e0*/  IADD3 R19, PT, PT, -R5, RZ, RZ ;  /* 0x000000ff05137210 */ /* 0x000fe40007ffe1ff */
[----:B------:R-:W-:Y:S01]  /*22f0*/  ISETP.GE.OR P0, PT, R7, R6, P0 ;  /* 0x000000060700720c */ /* 0x000fe20000706670 */
[----:B------:R-:W-:-:S04]  /*2300*/  IMAD.HI.U32 R6, R5, R2, RZ ;  /* 0x0000000205067227 */ /* 0x000fc800078e00ff */
[----:B------:R-:W-:Y:S01]  /*2310*/  IMAD R8, R4, R19, R8 ;  /* 0x0000001304087224 */ /* 0x000fe200078e0208 */
[----:B------:R-:W-:-:S04]  /*2320*/  SHF.R.U32.HI R6, RZ, R3, R6 ;  /* 0x00000003ff067219 */ /* 0x000fc80000011606 */
[----:B------:R-:W-:-:S03]  /*2330*/  SEL R6, R5, R6, !P3 ;  /* 0x0000000605067207 */ /* 0x000fc60005800000 */
[----:B------:R-:W-:-:S04]  /*2340*/  @!P0 IMAD.HI.U32 R18, R7, R2, RZ ;  /* 0x0000000207128227 */ /* 0x000fc800078e00ff */
[----:B------:R-:W-:Y:S01]  /*2350*/  IMAD.MOV R2, RZ, RZ, -R6 ;  /* 0x000000ffff027224 */ /* 0x000fe200078e0a06 */
[----:B------:R-:W-:-:S03]  /*2360*/  @!P0 SHF.R.U32.HI R18, RZ, R3, R18 ;  /* 0x00000003ff128219 */ /* 0x000fc60000011612 */
[----:B------:R-:W-:Y:S01]  /*2370*/  IMAD R2, R72, R2, R5 ;  /* 0x0000000248027224 */ /* 0x000fe200078e0205 */
        /* <DEDUP_REMOVED lines=9> */
.L_x_40:
[----:B------:R-:W1:Y:S02]  /*2410*/  LDCU UR8, c[0x0][0xb30] ;  /* 0x00016600ff0877ac */ /* 0x000e640008000800 */
[----:B-1----:R-:W-:-:S09]  /*2420*/  UISETP.NE.AND UP0, UPT, UR8, 0x1, UPT ;  /* 0x000000010800788c */ /* 0x002fd2000bf05270 */
[----:B------:R-:W-:Y:S05]  /*2430*/  BRA.U UP0, `(.L_x_41) ;  /* 0x0000000100407547 */ /* 0x000fea000b800000 */
[----:B------:R-:W1:Y:S08]  /*2440*/  LDC.64 R4, c[0x0][0xb10] ;  /* 0x0002c400ff047b82 */ /* 0x000e700000000a00 */
[----:B------:R-:W2:Y:S08]  /*2450*/  LDC.64 R2, c[0x0][0xb18] ;  /* 0x0002c600ff027b82 */ /* 0x000eb00000000a00 */
[----:B------:R-:W4:Y:S08]  /*2460*/  LDC R6, c[0x0][0xb20] ;  /* 0x0002c800ff067b82 */ /* 0x000f300000000800 */
[----:B------:R-:W3:Y:S01]  /*2470*/  LDC R18, c[0x0][0xb0c] ;  /* 0x0002c300ff127b82 */ /* 0x000ee20000000800 */
[----:B-1----:R-:W-:-:S05]  /*2480*/  IMAD.HI.U32 R4, R11, R4, RZ ;  /* 0x000000040b047227 */ /* 0x002fca00078e00ff */
[----:B------:R-:W-:Y:S01]  /*2490*/  SHF.R.U32.HI R4, RZ, R5, R4 ;  /* 0x00000005ff047219 */ /* 0x000fe20000011604 */
[----:B--2---:R-:W-:Y:S01]  /*24a0*/  IMAD.HI.U32 R3, R8, R3, RZ ;  /* 0x0000000308037227 */ /* 0x004fe200078e00ff */
[----:B------:R-:W-:-:S04]  /*24b0*/  ISETP.NE.AND P0, PT, R2, 0x1, PT ;  /* 0x000000010200780c */ /* 0x000fc80003f05270 */
[----:B----4-:R-:W-:-:S04]  /*24c0*/  SHF.R.U32.HI R3, RZ, R6, R3 ;  /* 0x00000006ff037219 */ /* 0x010fc80000011603 */
[----:B------:R-:W-:Y:S02]  /*24d0*/  SEL R3, R8, R3, !P0 ;  /* 0x0000000308037207 */ /* 0x000fe40004000000 */
[----:B---3--:R-:W-:-:S04]  /*24e0*/  ISETP.NE.AND P1, PT, R18, 0x1, PT ;  /* 0x000000011200780c */ /* 0x008fc80003f25270 */
[----:B------:R-:W-:-:S05]  /*24f0*/  SEL R4, R11, R4, !P1 ;  /* 0x000000040b047207 */ /* 0x000fca0004800000 */
[----:B------:R-:W-:Y:S02]  /*2500*/  IMAD.IADD R5, R3, 0x1, -R4 ;  /* 0x0000000103057824 */ /* 0x000fe400078e0a04 */
[----:B------:R-:W-:Y:S02]  /*2510*/  IMAD.IADD R3, R4, 0x1, -R3 ;  /* 0x0000000104037824 */ /* 0x000fe400078e0a03 */
[----:B------:R-:W-:Y:S02]  /*2520*/  IMAD R11, R5, R18, R11 ;  /* 0x00000012050b7224 */ /* 0x000fe400078e020b */
[----:B------:R-:W-:-:S07]  /*2530*/  IMAD R8, R3, R2, R8 ;  /* 0x0000000203087224 */ /* 0x000fce00078e0208 */
.L_x_41:
[----:B------:R-:W-:Y:S01]  /*2540*/  VIADD R14, R14, 0x1 ;  /* 0x000000010e0e7836 */ /* 0x000fe20000000000 */
[----:B------:R-:W-:Y:S01]  /*2550*/  PLOP3.LUT P1, PT, PT, PT, PT, 0x80, 0x8 ;  /* 0x000000000008781c */ /* 0x000fe20003f2f070 */
[----:B------:R-:W-:Y:S02]  /*2560*/  IMAD.IADD R21, R11, 0x1, R170 ;  /* 0x000000010b157824 */ /* 0x000fe400078e02aa */
[----:B------:R-:W-:Y:S01]  /*2570*/  IMAD.IADD R20, R8, 0x1, R147 ;  /* 0x0000000108147824 */ /* 0x000fe200078e0293 */
[----:B------:R-:W-:-:S04]  /*2580*/  ISETP.NE.AND P0, PT, R14, 0x2, PT ;  /* 0x000000020e00780c */ /* 0x000fc80003f05270 */
[----:B------:R-:W-:Y:S02]  /*2590*/  SEL R2, RZ, 0x1, P0 ;  /* 0x00000001ff027807 */ /* 0x000fe40000000000 */
[----:B------:R-:W-:Y:S02]  /*25a0*/  SEL R14, R14, RZ, P0 ;  /* 0x000000ff0e0e7207 */ /* 0x000fe40000000000 */
[----:B------:R-:W-:Y:S01]  /*25b0*/  LOP3.LUT R13, R13, R2, RZ, 0x3c, !PT ;  /* 0x000000020d0d7212 */ /* 0x000fe200078e3cff */
[----:B------:R-:W-:Y:S06]  /*25c0*/  @P2 BRA `(.L_x_42) ;  /* 0xfffffff000582947 */ /* 0x000fec000383ffff */
[----:B------:R-:W-:Y:S01]  /*25d0*/  UIADD3 UR4, UPT, UPT, UR4, 0x20, URZ ;  /* 0x0000002004047890 */ /* 0x000fe2000fffe0ff */
[----:B------:R-:W-:-:S03]  /*25e0*/  SHF.L.U32 R3, R15, 0x1f, RZ ;  /* 0x0000001f0f037819 */ /* 0x000fc600000006ff */
[----:B------:R-:W-:-:S09]  /*25f0*/  ULEA UR5, UR13, UR4, 0x3 ;  /* 0x000000040d057291 */ /* 0x000fd2000f8e18ff */
[----:B------:R-:W1:Y:S02]  /*2600*/  SYNCS.PHASECHK.TRANS64.TRYWAIT P0, [UR5], R3 ;  /* 0x00000003ff0075a7 */ /* 0x000e640008001105 */
[----:B-1----:R-:W-:Y:S05]  /*2610*/  @!P0 BRA `(.L_x_43) ;  /* 0x0000006400088947 */ /* 0x002fea0003800000 */
.L_x_129:
[----:B------:R-:W-:-:S04]  /*2620*/  UIADD3 UR6, UPT, UPT, UR13, 0x1, URZ ;  /* 0x000000010d067890 */ /* 0x000fc8000fffe0ff */
[----:B------:R-:W-:-:S04]  /*2630*/  UISETP.NE.AND UP0, UPT, UR6, 0x4, UPT ;  /* 0x000000040600788c */ /* 0x000fc8000bf05270 */
[----:B------:R-:W-:Y:S02]  /*2640*/  USEL UR7, URZ, 0x1, UP0 ;  /* 0x00000001ff077887 */ /* 0x000fe40008000000 */
[----:B------:R-:W-:-:S04]  /*2650*/  USEL UR6, UR6, URZ, UP0 ;  /* 0x000000ff06067287 */ /* 0x000fc80008000000 */
[----:B------:R-:W-:Y:S01]  /*2660*/  ULEA UR5, UR6, UR4, 0x3 ;  /* 0x0000000406057291 */ /* 0x000fe2000f8e18ff */
[----:B------:R-:W-:-:S04]  /*2670*/  LOP3.LUT R2, R15, UR7, RZ, 0x3c, !PT ;  /* 0x000000070f027c12 */ /* 0x000fc8000f8e3cff */
[----:B-1----:R-:W-:-:S04]  /*2680*/  SHF.L.U32 R3, R2, 0x1f, RZ ;  /* 0x0000001f02037819 */ /* 0x002fc800000006ff */
[----:B------:R-:W1:Y:S02]  /*2690*/  SYNCS.PHASECHK.TRANS64.TRYWAIT P0, [UR5], R3 ;  /* 0x00000003ff0075a7 */ /* 0x000e640008001105 */
[----:B-1----:R-:W-:Y:S05]  /*26a0*/  @!P0 BRA `(.L_x_44) ;  /* 0x0000006000fc8947 */ /* 0x002fea0003800000 */
.L_x_131:
        /* <DEDUP_REMOVED lines=9> */
.L_x_133:
[----:B------:R-:W-:-:S04]  /*2740*/  UIADD3 UR6, UPT, UPT, UR6, 0x1, URZ ;  /* 0x0000000106067890 */ /* 0x000fc8000fffe0ff */
[----:B------:R-:W-:-:S04]  /*2750*/  UISETP.NE.AND UP0, UPT, UR6, 0x4, UPT ;  /* 0x000000040600788c */ /* 0x000fc8000bf05270 */
[----:B------:R-:W-:Y:S02]  /*2760*/  USEL UR5, URZ, 0x1, UP0 ;  /* 0x00000001ff057887 */ /* 0x000fe40008000000 */
[----:B------:R-:W-:-:S04]  /*2770*/  USEL UR6, UR6, URZ, UP0 ;  /* 0x000000ff06067287 */ /* 0x000fc80008000000 */
[----:B------:R-:W-:Y:S01]  /*2780*/  ULEA UR6, UR6, UR4, 0x3 ;  /* 0x0000000406067291 */ /* 0x000fe2000f8e18ff */
[----:B-1----:R-:W-:-:S04]  /*2790*/  LOP3.LUT R3, R2, UR5, RZ, 0x3c, !PT ;  /* 0x0000000502037c12 */ /* 0x002fc8000f8e3cff */
[----:B------:R-:W-:Y:S01]  /*27a0*/  SHF.L.U32 R3, R3, 0x1f, RZ ;  /* 0x0000001f03037819 */ /* 0x000fe200000006ff */
[----:B---3--:R-:W-:-:S07]  /*27b0*/  IMAD.U32 R0, RZ, RZ, UR6 ;  /* 0x00000006ff007e24 */ /* 0x008fce000f8e00ff */
.L_x_46:
[----:B-1----:R1:W2:Y:S02]  /*27c0*/  SYNCS.PHASECHK.TRANS64.TRYWAIT P0, [R0+URZ], R3 ;  /* 0x00000003000075a7 */ /* 0x0022a400080011ff */
[----:B--2---:R-:W-:Y:S05]  /*27d0*/  @!P0 NANOSLEEP.SYNCS 0x989680 ;  /* 0x009896800000895d */ /* 0x004fea0003900000 */
[----:B------:R-:W2:Y:S02]  /*27e0*/  @!P0 SYNCS.PHASECHK.TRANS64 P0, [R0+URZ], R3 ;  /* 0x00000003000085a7 */ /* 0x000ea400080010ff */
[----:B--2---:R-:W-:Y:S05]  /*27f0*/  @P0 EXIT ;  /* 0x000000000000094d */ /* 0x004fea0003800000 */
[----:B------:R-:W-:Y:S05]  /*2800*/  BRA `(.L_x_46) ;  /* 0xfffffffc00ec7947 */ /* 0x000fea000383ffff */
.L_x_22:
[----:B------:R-:W-:-:S04]  /*2810*/  UISETP.NE.AND UP1, UPT, UR37, URZ, UPT ;  /* 0x000000ff2500728c */ /* 0x000fc8000bf25270 */
[----:B------:R-:W-:-:S09]  /*2820*/  UISETP.NE.OR UP1, UPT, UR10, 0x1, UP1 ;  /* 0x000000010a00788c */ /* 0x000fd20008f25670 */
[----:B------:R-:W-:Y:S05]  /*2830*/  BRA.U UP1, `(.L_x_47) ;  /* 0x00000005014c7547 */ /* 0x000fea000b800000 */
[----:B------:R-:W-:Y:S01]  /*2840*/  HFMA2 R11, -RZ, RZ, 0, 0 ;  /* 0x00000000ff0b7431 */ /* 0x000fe200000001ff */
[----:B------:R-:W-:Y:S01]  /*2850*/  ISETP.GE.U32.AND P2, PT, R10, 0x2, PT ;  /* 0x000000020a00780c */ /* 0x000fe20003f46070 */
[----:B------:R-:W-:Y:S01]  /*2860*/  IMAD.MOV.U32 R12, RZ, RZ, 0x1 ;  /* 0x00000001ff0c7424 */ /* 0x000fe200078e00ff */
[----:B------:R-:W-:Y:S01]  /*2870*/  CS2R R8, SRZ ;  /* 0x0000000000087805 */ /* 0x000fe2000001ff00 */
[----:B------:R-:W-:Y:S01]  /*2880*/  IMAD.MOV.U32 R3, RZ, RZ, RZ ;  /* 0x000000ffff037224 */ /* 0x000fe200078e00ff */
[----:B------:R-:W-:Y:S01]  /*2890*/  UMOV UR4, 0x400 ;  /* 0x0000040000047882 */ /* 0x000fe20000000000 */
[----:B------:R-:W-:Y:S01]  /*28a0*/  UMOV UR6, URZ ;  /* 0x000000ff00067c82 */ /* 0x000fe20008000000 */
[----:B------:R-:W-:-:S12]  /*28b0*/  ULEA UR37, UR37, UR4, 0x18 ;  /* 0x0000000425257291 */ /* 0x000fd8000f8ec0ff */
.L_x_51:
[----:B------:R-:W-:Y:S02]  /*28c0*/  LEA R0, R3, UR37, 0x3 ;  /* 0x0000002503007c11 */ /* 0x000fe4000f8e18ff */
[----:B------:R-:W-:-:S03]  /*28d0*/  SHF.L.U32 R5, R8, 0x1f, RZ ;  /* 0x0000001f08057819 */ /* 0x000fc600000006ff */
[----:B------:R-:W-:Y:S01]  /*28e0*/  VIADD R4, R0, 0xe0 ;  /* 0x000000e000047836 */ /* 0x000fe20000000000 */
[----:B------:R-:W1:Y:S02]  /*28f0*/  SYNCS.PHASECHK.TRANS64.TRYWAIT P0, [R0+URZ+0xd0], R5 ;  /* 0x0000d005000075a7 */ /* 0x000e6400080011ff */
[----:B-1----:R-:W-:Y:S05]  /*2900*/  @!P0 BRA `(.L_x_48) ;  /* 0x0000006000948947 */ /* 0x002fea0003800000 */
.L_x_134:
[----:B------:R-:W-:Y:S01]  /*2910*/  ULEA UR5, UR6, UR37, 0x3 ;  /* 0x0000002506057291 */ /* 0x000fe2000f8e18ff */
[----:B------:R-:W-:Y:S01]  /*2920*/  PRMT R4, RZ, 0x654, R4 ;  /* 0x00000654ff047816 */ /* 0x000fe20000000004 */
[----:B-1----:R-:W-:Y:S01]  /*2930*/  @!P2 IMAD.MOV.U32 R5, RZ, RZ, 0x10 ;  /* 0x00000010ff05a424 */ /* 0x002fe200078e00ff */
[----:B------:R-:W-:Y:S01]  /*2940*/  SHF.L.U32 R7, R12, 0x1f, RZ ;  /* 0x0000001f0c077819 */ /* 0x000fe200000006ff */
[----:B------:R-:W-:Y:S01]  /*2950*/  UIADD3 UR4, UPT, UPT, UR5, 0x70, URZ ;  /* 0x0000007005047890 */ /* 0x000fe2000fffe0ff */
[----:B------:R1:W-:Y:S05]  /*2960*/  SYNCS.ARRIVE.TRANS64.RED.A1T0 RZ, [R4+URZ], RZ ;  /* 0x000000ff04ff79a7 */ /* 0x0003ea00081004ff */
[----:B------:R-:W-:Y:S01]  /*2970*/  IMAD.U32 R13, RZ, RZ, UR4 ;  /* 0x00000004ff0d7e24 */ /* 0x000fe2000f8e00ff */
[----:B------:R-:W2:Y:S04]  /*2980*/  SYNCS.PHASECHK.TRANS64.TRYWAIT P0, [UR5+0x80], R7 ;  /* 0x00008007ff0075a7 */ /* 0x000ea80008001105 */
[----:B------:R-:W-:Y:S01]  /*2990*/  PRMT R13, R10, 0x654, R13 ;  /* 0x000006540a0d7816 */ /* 0x000fe2000000000d */
[----:B-12---:R-:W-:Y:S06]  /*29a0*/  @!P0 BRA `(.L_x_49) ;  /* 0x0000006000808947 */ /* 0x006fec0003800000 */
.L_x_136:
[----:B------:R-:W-:Y:S01]  /*29b0*/  ULEA UR4, UR6, UR37, 0x4 ;  /* 0x0000002506047291 */ /* 0x000fe2000f8e20ff */
[----:B------:R-:W-:Y:S01]  /*29c0*/  SEL R2, R13, R2, !P2 ;  /* 0x000000020d027207 */ /* 0x000fe20005000000 */
[----:B------:R-:W-:Y:S01]  /*29d0*/  UIADD3 UR5, UPT, UPT, UR5, 0x70, URZ ;  /* 0x0000007005057890 */ /* 0x000fe2000fffe0ff */
[----:B-1----:R-:W-:Y:S01]  /*29e0*/  LEA R0, R11, UR37, 0x3 ;  /* 0x000000250b007c11 */ /* 0x002fe2000f8e18ff */
[----:B------:R-:W-:Y:S01]  /*29f0*/  UIADD3 UR4, UPT, UPT, UR4, 0x100, URZ ;  /* 0x0000010004047890 */ /* 0x000fe2000fffe0ff */
[----:B------:R1:W-:Y:S01]  /*2a00*/  @!P2 SYNCS.ARRIVE.TRANS64.RED RZ, [R2+URZ], R5 ;  /* 0x0000000502ffa9a7 */ /* 0x0003e200080004ff */
[----:B------:R-:W-:Y:S01]  /*2a10*/  UIADD3 UR6, UPT, UPT, UR6, 0x1, URZ ;  /* 0x0000000106067890 */ /* 0x000fe2000fffe0ff */
[----:B------:R-:W-:-:S03]  /*2a20*/  VIADD R3, R3, 0x1 ;  /* 0x0000000103037836 */ /* 0x000fc60000000000 */
[----:B------:R-:W-:Y:S02]  /*2a30*/  UISETP.NE.AND UP0, UPT, UR6, 0x2, UPT ;  /* 0x000000020600788c */ /* 0x000fe4000bf05270 */
[----:B------:R-:W-:Y:S01]  /*2a40*/  ISETP.NE.AND P0, PT, R3, 0x2, PT ;  /* 0x000000020300780c */ /* 0x000fe20003f05270 */
[----:B------:R-:W-:Y:S06]  /*2a50*/  UGETNEXTWORKID.BROADCAST [UR4], [UR5] ;  /* 0x00000000040073ca */ /* 0x000fec0008000100 */
[----:B------:R-:W-:Y:S02]  /*2a60*/  USEL UR4, URZ, 0x1, UP0 ;  /* 0x00000001ff047887 */ /* 0x000fe40008000000 */
[----:B------:R-:W-:-:S04]  /*2a70*/  USEL UR6, UR6, URZ, UP0 ;  /* 0x000000ff06067287 */ /* 0x000fc80008000000 */
[----:B------:R-:W-:Y:S02]  /*2a80*/  LOP3.LUT R12, R12, UR4, RZ, 0x3c, !PT ;  /* 0x000000040c0c7c12 */ /* 0x000fe4000f8e3cff */
[----:B-1----:R-:W-:-:S04]  /*2a90*/  SHF.L.U32 R5, R9, 0x1f, RZ ;  /* 0x0000001f09057819 */ /* 0x002fc800000006ff */
[----:B------:R-:W1:Y:S02]  /*2aa0*/  SYNCS.PHASECHK.TRANS64.TRYWAIT P1, [R0+URZ+0x70], R5 ;  /* 0x00007005000075a7 */ /* 0x000e6400080211ff */
[----:B-1----:R-:W-:Y:S05]  /*2ab0*/  @!P1 BRA `(.L_x_50) ;  /* 0x0000006000549947 */ /* 0x002fea0003800000 */
.L_x_137:
[----:B------:R-:W-:Y:S01]  /*2ac0*/  LEA R4, R11, UR37, 0x4 ;  /* 0x000000250b047c11 */ /* 0x000fe2000f8e20ff */
[----:B-1----:R-:W-:Y:S01]  /*2ad0*/  VIADD R0, R0, 0x80 ;  /* 0x0000008000007836 */ /* 0x002fe20000000000 */
[----:B------:R-:W-:Y:S01]  /*2ae0*/  SEL R3, R3, RZ, P0 ;  /* 0x000000ff03037207 */ /* 0x000fe20000000000 */
[----:B------:R-:W-:-:S03]  /*2af0*/  VIADD R11, R11, 0x1 ;  /* 0x000000010b0b7836 */ /* 0x000fc60000000000 */
[----:B------:R-:W1:Y:S01]  /*2b00*/  LDS.128 R4, [R4+0x100] ;  /* 0x0001000004047984 */ /* 0x000e620000000c00 */
[----:B------:R-:W-:Y:S02]  /*2b10*/  PRMT R0, RZ, 0x654, R0 ;  /* 0x00000654ff007816 */ /* 0x000fe40000000000 */
[C---:B------:R-:W-:Y:S01]  /*2b20*/  ISETP.NE.AND P1, PT, R11.reuse, 0x2, PT ;  /* 0x000000020b00780c */ /* 0x040fe20003f25270 */
[----:B------:R-:W-:Y:S01]  /*2b30*/  @!PT LDS RZ, [RZ] ;  /* 0x00000000fffff984 */ /* 0x000fe20000000800 */
[----:B------:R-:W-:Y:S01]  /*2b40*/  @!PT LDS RZ, [RZ] ;  /* 0x00000000fffff984 */ /* 0x000fe20000000800 */
[----:B------:R-:W-:Y:S01]  /*2b50*/  @!PT LDS RZ, [RZ] ;  /* 0x00000000fffff984 */ /* 0x000fe20000000800 */
[----:B------:R-:W-:Y:S01]  /*2b60*/  @!PT LDS RZ, [RZ] ;  /* 0x00000000fffff984 */ /* 0x000fe20000000800 */
[----:B------:R2:W-:Y:S06]  /*2b70*/  MEMBAR.ALL.CTA ;  /* 0x0000000000007992 */ /* 0x0005ec0000008000 */
[----:B--2---:R-:W2:Y:S01]  /*2b80*/  FENCE.VIEW.ASYNC.S ;  /* 0x00000000000073c6 */ /* 0x004ea20000000000 */
[----:B------:R-:W-:Y:S01]  /*2b90*/  SEL R11, R11, RZ, P1 ;  /* 0x000000ff0b0b7207 */ /* 0x000fe20000800000 */
[----:B--2---:R2:W-:Y:S01]  /*2ba0*/  SYNCS.ARRIVE.TRANS64.RED.A1T0 RZ, [R0+URZ], RZ ;  /* 0x000000ff00ff79a7 */ /* 0x0045e200081004ff */
[----:B-1----:R-:W-:-:S02]  /*2bb0*/  LOP3.LUT P3, RZ, R6, 0x1, RZ, 0xc0, !PT ;  /* 0x0000000106ff7812 */ /* 0x002fc4000786c0ff */
[----:B------:R-:W-:-:S04]  /*2bc0*/  SEL R5, RZ, 0x1, P0 ;  /* 0x00000001ff057807 */ /* 0x000fc80000000000 */
[----:B------:R-:W-:Y:S02]  /*2bd0*/  LOP3.LUT R8, R8, R5, RZ, 0x3c, !PT ;  /* 0x0000000508087212 */ /* 0x000fe400078e3cff */
[----:B--2---:R-:W-:-:S04]  /*2be0*/  SEL R0, RZ, 0x1, P1 ;  /* 0x00000001ff007807 */ /* 0x004fc80000800000 */
[----:B------:R-:W-:Y:S01]  /*2bf0*/  LOP3.LUT R9, R9, R0, RZ, 0x3c, !PT ;  /* 0x0000000009097212 */ /* 0x000fe200078e3cff */
[----:B------:R-:W-:Y:S06]  /*2c00*/  @P3 BRA `(.L_x_51) ;  /* 0xfffffffc002c3947 */ /* 0x000fec000383ffff */
[----:B------:R-:W-:Y:S01]  /*2c10*/  ULEA UR5, UR6, UR37, 0x3 ;  /* 0x0000002506057291 */ /* 0x000fe2000f8e18ff */
[----:B------:R-:W-:-:S08]  /*2c20*/  SHF.L.U32 R3, R12, 0x1f, RZ ;  /* 0x0000001f0c037819 */ /* 0x000fd000000006ff */
[----:B------:R-:W1:Y:S02]  /*2c30*/  SYNCS.PHASECHK.TRANS64 P0, [UR5+0x80], R3 ;  /* 0x00008003ff0075a7 */ /* 0x000e640008001005 */
[----:B-1----:R-:W-:Y:S05]  /*2c40*/  @P0 BRA `(.L_x_52) ;  /* 0x0000000000080947 */ /* 0x002fea0003800000 */
[----:B------:R-:W1:Y:S02]  /*2c50*/  SYNCS.PHASECHK.TRANS64.TRYWAIT P0, [UR5+0x80], R3 ;  /* 0x00008003ff0075a7 */ /* 0x000e640008001105 */
[----:B-1----:R-:W-:Y:S05]  /*2c60*/  @!P0 BRA `(.L_x_53) ;  /* 0x0000005c00fc8947 */ /* 0x002fea0003800000 */
.L_x_52:
[----:B------:R-:W-:-:S04]  /*2c70*/  UIADD3 UR4, UPT, UPT, UR6, 0x1, URZ ;  /* 0x0000000106047890 */ /* 0x000fc8000fffe0ff */
[----:B------:R-:W-:-:S04]  /*2c80*/  UISETP.NE.AND UP0, UPT, UR4, 0x2, UPT ;  /* 0x000000020400788c */ /* 0x000fc8000bf05270 */
[----:B------:R-:W-:Y:S02]  /*2c90*/  USEL UR7, URZ, 0x1, UP0 ;  /* 0x00000001ff077887 */ /* 0x000fe40008000000 */
[----:B------:R-:W-:-:S04]  /*2ca0*/  USEL UR4, UR4, URZ, UP0 ;  /* 0x000000ff04047287 */ /* 0x000fc80008000000 */
[----:B------:R-:W-:Y:S01]  /*2cb0*/  ULEA UR4, UR4, UR37, 0x3 ;  /* 0x0000002504047291 */ /* 0x000fe2000f8e18ff */
[----:B-1----:R-:W-:-:S04]  /*2cc0*/  LOP3.LUT R3, R12, UR7, RZ, 0x3c, !PT ;  /* 0x000000070c037c12 */ /* 0x002fc8000f8e3cff */
[----:B------:R-:W-:-:S04]  /*2cd0*/  SHF.L.U32 R0, R3, 0x1f, RZ ;  /* 0x0000001f03007819 */ /* 0x000fc800000006ff */
[----:B------:R-:W1:Y:S02]  /*2ce0*/  SYNCS.PHASECHK.TRANS64 P0, [UR4+0x80], R0 ;  /* 0x00008000ff0075a7 */ /* 0x000e640008001004 */
[----:B-1----:R-:W-:Y:S05]  /*2cf0*/  @P0 EXIT ;  /* 0x000000000000094d */ /* 0x002fea0003800000 */
[----:B------:R-:W-:Y:S02]  /*2d00*/  SHF.L.U32 R3, R3, 0x1f, RZ ;  /* 0x0000001f03037819 */ /* 0x000fe400000006ff */
[----:B------:R-:W-:-:S07]  /*2d10*/  MOV R0, UR4 ;  /* 0x0000000400007c02 */ /* 0x000fce0008000f00 */
.L_x_54:
[----:B-1----:R1:W2:Y:S02]  /*2d20*/  SYNCS.PHASECHK.TRANS64.TRYWAIT P0, [R0+URZ+0x80], R3 ;  /* 0x00008003000075a7 */ /* 0x0022a400080011ff */
[----:B--2---:R-:W-:Y:S05]  /*2d30*/  @!P0 NANOSLEEP.SYNCS 0x989680 ;  /* 0x009896800000895d */ /* 0x004fea0003900000 */
[----:B------:R-:W2:Y:S02]  /*2d40*/  @!P0 SYNCS.PHASECHK.TRANS64 P0, [R0+URZ+0x80], R3 ;  /* 0x00008003000085a7 */ /* 0x000ea400080010ff */
[----:B--2---:R-:W-:Y:S05]  /*2d50*/  @P0 EXIT ;  /* 0x000000000000094d */ /* 0x004fea0003800000 */
[----:B------:R-:W-:Y:S05]  /*2d60*/  BRA `(.L_x_54) ;  /* 0xfffffffc00ec7947 */ /* 0x000fea000383ffff */
.L_x_47:
[----:B------:R-:W-:Y:S05]  /*2d70*/  BRA.U UP4, `(.L_x_55) ;  /* 0x0000001104a07547 */ /* 0x000fea000b800000 */
[----:B------:R-:W-:Y:S01]  /*2d80*/  UMOV UR6, 0x40 ;  /* 0x0000004000067882 */ /* 0x000fe20000000000 */
[----:B------:R-:W-:Y:S01]  /*2d90*/  NOP ;  /* 0x0000000000007918 */ /* 0x000fe20000000000 */
[----:B------:R-:W-:Y:S01]  /*2da0*/  ULEA UR6, UR37, UR6, 0x18 ;  /* 0x0000000625067291 */ /* 0x000fe2000f8ec0ff */
[----:B------:R-:W-:Y:S02]  /*2db0*/  UMOV UR7, 0x400 ;  /* 0x0000040000077882 */ /* 0x000fe40000000000 */
[----:B------:R-:W-:-:S06]  /*2dc0*/  ULEA UR37, UR37, UR7, 0x18 ;  /* 0x0000000725257291 */ /* 0x000fcc000f8ec0ff */
[----:B------:R-:W1:Y:S02]  /*2dd0*/  LDS.U8 R2, [UR6+0x1c] ;  /* 0x00001c06ff027984 */ /* 0x000e640008000000 */
[----:B-1----:R-:W-:-:S13]  /*2de0*/  ISETP.NE.AND P0, PT, R2, RZ, PT ;  /* 0x000000ff0200720c */ /* 0x002fda0003f05270 */
[----:B------:R-:W-:Y:S05]  /*2df0*/  @P0 BRA `(.L_x_56) ;  /* 0x0000000400080947 */ /* 0x000fea0003800000 */
[----:B------:R-:W-:Y:S02]  /*2e00*/  UISETP.NE.U32.AND UP0, UPT, UR5, 0x1, UPT ;  /* 0x000000010500788c */ /* 0x000fe4000bf05070 */
[----:B------:R-:W-:-:S07]  /*2e10*/  UIADD3 UR8, UPT, UPT, UR6, 0x8, URZ ;  /* 0x0000000806087890 */ /* 0x000fce000fffe0ff */
[----:B------:R-:W-:Y:S05]  /*2e20*/  BRA.U !UP0, `(.L_x_57) ;  /* 0x00000001089c7547 */ /* 0x000fea000b800000 */
[----:B------:R-:W-:Y:S01]  /*2e30*/  ELECT P0, URZ, PT ;  /* 0x0000000000ff782f */ /* 0x000fe20003800000 */
[----:B------:R-:W-:-:S12]  /*2e40*/  BSSY B0, `(.L_x_57) ;  /* 0x0000025000007945 */ /* 0x000fd80003800000 */
[----:B------:R-:W-:Y:S05]  /*2e50*/  @!P0 BRA `(.L_x_58) ;  /* 0x00000000008c8947 */ /* 0x000fea0003800000 */
[----:B------:R-:W-:-:S05]  /*2e60*/  UMOV UR7, 0x10 ;  /* 0x0000001000077882 */ /* 0x000fca0000000000 */
[----:B------:R-:W-:Y:S04]  /*2e70*/  DEPBAR.LE SB1, 0x36 ;  /* 0x00009d800000791a */ /* 0x000fe80000000000 */
[----:B------:R-:W1:Y:S02]  /*2e80*/  UTCATOMSWS.2CTA.FIND_AND_SET.ALIGN UP1, UR7, UR7 ;  /* 0x00000007000775e3 */ /* 0x000e640008220800 */
[----:B-1----:R-:W-:Y:S01]  /*2e90*/  MOV R11, UR7 ;  /* 0x00000007000b7c02 */ /* 0x002fe20008000f00 */
[----:B------:R-:W-:Y:S06]  /*2ea0*/  BRA.U UP1, `(.L_x_59) ;  /* 0x0000000101187547 */ /* 0x000fec000b800000 */
.L_x_60:
[----:B------:R-:W-:Y:S05]  /*2eb0*/  NANOSLEEP 0x64 ;  /* 0x000000640000795d */ /* 0x000fea0003800000 */
[----:B------:R-:W-:-:S05]  /*2ec0*/  UMOV UR7, 0x10 ;  /* 0x0000001000077882 */ /* 0x000fca0000000000 */
[----:B------:R-:W-:Y:S04]  /*2ed0*/  DEPBAR.LE SB1, 0x36 ;  /* 0x00009d800000791a */ /* 0x000fe80000000000 */
[----:B------:R-:W1:Y:S02]  /*2ee0*/  UTCATOMSWS.2CTA.FIND_AND_SET.ALIGN UP1, UR7, UR7 ;  /* 0x00000007000775e3 */ /* 0x000e640008220800 */
[----:B-1----:R-:W-:Y:S01]  /*2ef0*/  MOV R11, UR7 ;  /* 0x00000007000b7c02 */ /* 0x002fe20008000f00 */
[----:B------:R-:W-:Y:S05]  /*2f00*/  BRA.U !UP1, `(.L_x_60) ;  /* 0xfffffffd09e87547 */ /* 0x000fea000b83ffff */
.L_x_59:
[----:B------:R-:W1:Y:S01]  /*2f10*/  LDS R5, [UR6+0x10] ;  /* 0x00001006ff057984 */ /* 0x000e620008000800 */
[----:B------:R-:W-:Y:S01]  /*2f20*/  IMAD.U32 R3, RZ, RZ, UR37 ;  /* 0x00000025ff037e24 */ /* 0x000fe2000f8e00ff */
[----:B------:R-:W-:-:S03]  /*2f30*/  MOV R2, UR4 ;  /* 0x0000000400027c02 */ /* 0x000fc60008000f00 */
[----:B------:R-:W-:Y:S01]  /*2f40*/  VIADD R3, R3, 0x120 ;  /* 0x0000012003037836 */ /* 0x000fe20000000000 */
[----:B-1----:R-:W-:-:S04]  /*2f50*/  SHF.L.U32 R5, R5, 0x1f, RZ ;  /* 0x0000001f05057819 */ /* 0x002fc800000006ff */
[----:B------:R-:W1:Y:S02]  /*2f60*/  SYNCS.PHASECHK.TRANS64.TRYWAIT P0, [UR6+0x8], R5 ;  /* 0x00000805ff0075a7 */ /* 0x000e640008001106 */
[----:B-1----:R-:W-:Y:S05]  /*2f70*/  @P0 BRA `(.L_x_61) ;  /* 0x0000000000080947 */ /* 0x002fea0003800000 */
[----:B------:R-:W1:Y:S02]  /*2f80*/  SYNCS.PHASECHK.TRANS64.TRYWAIT P0, [UR6+0x8], R5 ;  /* 0x00000805ff0075a7 */ /* 0x000e640008001106 */
[----:B-1----:R-:W-:Y:S05]  /*2f90*/  @!P0 BRA `(.L_x_62) ;  /* 0x0000005c00488947 */ /* 0x002fea0003800000 */
.L_x_61:
[----:B-1----:R-:W-:Y:S01]  /*2fa0*/  HFMA2 R4, -RZ, RZ, 0, 5.9604644775390625e-08 ;  /* 0x00000001ff047431 */ /* 0x002fe200000001ff */
[----:B------:R-:W-:Y:S01]  /*2fb0*/  UPRMT UR7, UR4, 0x654, UR8 ;  /* 0x0000065404077896 */ /* 0x000fe20008000008 */
[----:B------:R-:W-:Y:S01]  /*2fc0*/  IMAD.MOV.U32 R6, RZ, RZ, 0xffff ;  /* 0x0000ffffff067424 */ /* 0x000fe200078e00ff */
[----:B------:R-:W-:Y:S01]  /*2fd0*/  PRMT R2, R2, 0x654, R3 ;  /* 0x0000065402027816 */ /* 0x000fe20000000003 */
[----:B------:R-:W-:Y:S02]  /*2fe0*/  IMAD.MOV.U32 R5, RZ, RZ, 0x4 ;  /* 0x00000004ff057424 */ /* 0x000fe400078e00ff */
[----:B------:R-:W-:Y:S01]  /*2ff0*/  IMAD.SHL.U32 R9, R11, 0x20, RZ ;  /* 0x000000200b097824 */ /* 0x000fe200078e00ff */
[----:B------:R-:W-:Y:S02]  /*3000*/  MOV R3, UR7 ;  /* 0x0000000700037c02 */ /* 0x000fe40008000f00 */
[-C--:B------:R-:W-:Y:S01]  /*3010*/  SHF.L.U32 R7, R6, R11.reuse, RZ ;  /* 0x0000000b06077219 */ /* 0x080fe200000006ff */
[----:B------:R1:W-:Y:S01]  /*3020*/  SYNCS.ARRIVE.TRANS64.RED RZ, [UR7], R5 ;  /* 0x00000005ffff79a7 */ /* 0x0003e20008000407 */
[----:B------:R-:W-:Y:S01]  /*3030*/  SHF.L.U32 R6, R4, R11, RZ ;  /* 0x0000000b04067219 */ /* 0x000fe200000006ff */
[----:B------:R1:W-:Y:S04]  /*3040*/  STS [UR37+0x120], R9 ;  /* 0x00012009ff007988 */ /* 0x0003e80008000825 */
[----:B------:R1:W-:Y:S04]  /*3050*/  STAS [R2.64], R11 ;  /* 0x0000000b02007dbd */ /* 0x0003e8000c0008ff */
[----:B------:R1:W-:Y:S04]  /*3060*/  ATOMS.OR RZ, [UR6+0x14], R7 ;  /* 0x00001407ffff798c */ /* 0x0003e8000b000006 */
[----:B------:R1:W-:Y:S04]  /*3070*/  ATOMS.OR RZ, [UR6+0x18], R6 ;  /* 0x00001806ffff798c */ /* 0x0003e8000b000006 */
[----:B------:R1:W-:Y:S02]  /*3080*/  ATOMS.XOR RZ, [UR6+0x10], R4 ;  /* 0x00001004ffff798c */ /* 0x0003e4000b800006 */
.L_x_58:
[----:B------:R-:W-:Y:S05]  /*3090*/  BSYNC B0 ;  /* 0x0000000000007941 */ /* 0x000fea0003800000 */
.L_x_57:
[----:B------:R-:W-:Y:S05]  /*30a0*/  BRA.U UP0, `(.L_x_63) ;  /* 0x00000001006c7547 */ /* 0x000fea000b800000 */
[----:B------:R-:W-:-:S03]  /*30b0*/  UMOV UR7, 0xffffffff ;  /* 0xffffffff00077882 */ /* 0x000fc60000000000 */
[----:B------:R-:W-:Y:S05]  /*30c0*/  BRA.DIV UR7, `(.L_x_64) ;  /* 0x0000005e07147947 */ /* 0x000fea000b800000 */
[----:B------:R-:W-:-:S13]  /*30d0*/  ELECT P6, URZ, PT ;  /* 0x0000000000ff782f */ /* 0x000fda00038c0000 */
.L_x_141:
[----:B------:R-:W-:Y:S05]  /*30e0*/  @!P6 BRA `(.L_x_63) ;  /* 0x00000000005ce947 */ /* 0x000fea0003800000 */
[----:B-1----:R-:W1:Y:S02]  /*30f0*/  LDS R3, [UR6+0x10] ;  /* 0x00001006ff037984 */ /* 0x002e640008000800 */
[----:B-1----:R-:W-:-:S04]  /*3100*/  SHF.L.U32 R3, R3, 0x1f, RZ ;  /* 0x0000001f03037819 */ /* 0x002fc800000006ff */
[----:B------:R-:W1:Y:S02]  /*3110*/  SYNCS.PHASECHK.TRANS64.TRYWAIT P0, [UR6+0x8], R3 ;  /* 0x00000803ff0075a7 */ /* 0x000e640008001106 */
[----:B-1----:R-:W-:Y:S05]  /*3120*/  @P0 BRA `(.L_x_65) ;  /* 0x0000000000080947 */ /* 0x002fea0003800000 */
[----:B------:R-:W1:Y:S02]  /*3130*/  SYNCS.PHASECHK.TRANS64.TRYWAIT P0, [UR6+0x8], R3 ;  /* 0x00000803ff0075a7 */ /* 0x000e640008001106 */
[----:B-1----:R-:W-:Y:S05]  /*3140*/  @!P0 BRA `(.L_x_66) ;  /* 0x0000005c00148947 */ /* 0x002fea0003800000 */
.L_x_65:
[----:B------:R-:W2:Y:S01]  /*3150*/  LDS R5, [UR37+0x120] ;  /* 0x00012025ff057984 */ /* 0x000ea20008000800 */
[----:B-1----:R-:W-:Y:S02]  /*3160*/  HFMA2 R2, -RZ, RZ, 0, 5.9604644775390625e-08 ;  /* 0x00000001ff027431 */ /* 0x002fe400000001ff */
[----:B------:R-:W-:Y:S01]  /*3170*/  IMAD.MOV.U32 R3, RZ, RZ, 0xffff ;  /* 0x0000ffffff037424 */ /* 0x000fe200078e00ff */
[----:B------:R-:W-:Y:S01]  /*3180*/  UPRMT UR7, UR4, 0x654, UR8 ;  /* 0x0000065404077896 */ /* 0x000fe20008000008 */
[----:B--2---:R-:W-:-:S03]  /*3190*/  IMAD.SHL.U32 R4, R5, 0x20, RZ ;  /* 0x0000002005047824 */ /* 0x004fc600078e00ff */
[-C--:B------:R-:W-:Y:S02]  /*31a0*/  SHF.L.U32 R3, R3, R5.reuse, RZ ;  /* 0x0000000503037219 */ /* 0x080fe400000006ff */
[----:B------:R-:W-:Y:S01]  /*31b0*/  SHF.L.U32 R5, R2, R5, RZ ;  /* 0x0000000502057219 */ /* 0x000fe200000006ff */
[----:B------:R2:W-:Y:S04]  /*31c0*/  STS [UR37+0x120], R4 ;  /* 0x00012004ff007988 */ /* 0x0005e80008000825 */
[----:B------:R2:W-:Y:S04]  /*31d0*/  ATOMS.OR RZ, [UR6+0x14], R3 ;  /* 0x00001403ffff798c */ /* 0x0005e8000b000006 */
[----:B------:R2:W-:Y:S01]  /*31e0*/  ATOMS.OR RZ, [UR6+0x18], R5 ;  /* 0x00001805ffff798c */ /* 0x0005e2000b000006 */
[----:B------:R-:W-:Y:S03]  /*31f0*/  SYNCS.ARRIVE.TRANS64.RED.A1T0 RZ, [UR7], RZ ;  /* 0x000000ffffff79a7 */ /* 0x000fe60008100407 */
[----:B------:R2:W-:Y:S01]  /*3200*/  ATOMS.XOR RZ, [UR6+0x10], R2 ;  /* 0x00001002ffff798c */ /* 0x0005e2000b800006 */
[----:B------:R-:W-:Y:S05]  /*3210*/  BRA `(.L_x_63) ;  /* 0x0000000000107947 */ /* 0x000fea0003800000 */
.L_x_56:
[----:B------:R-:W-:-:S05]  /*3220*/  MOV R2, 0xffffffff ;  /* 0xffffffff00027802 */ /* 0x000fca0000000f00 */
[----:B------:R1:W-:Y:S02]  /*3230*/  STS [UR37+0x120], R2 ;  /* 0x00012002ff007988 */ /* 0x0003e40008000825 */
[----:B-1----:R-:W-:Y:S02]  /*3240*/  MOV R2, 0x3260 ;  /* 0x0000326000027802 */ /* 0x002fe40000000f00 */
[----:B-----5:R-:W-:Y:S05]  /*3250*/  CALL.REL.NOINC `($__internal_1_$__cuda_sm10x_tcgen05_guardrail_trap_phase_invalid_during_alloc) ;  /* 0x00000060005c7944 */ /* 0x020fea0003c00000 */
.L_x_63:
[----:B------:R-:W-:Y:S05]  /*3260*/  WARPSYNC.ALL ;  /* 0x0000000000007948 */ /* 0x000fea0003800000 */
[----:B------:R-:W3:Y:S01]  /*3270*/  S2UR UR8, SR_CgaCtaId ;  /* 0x00000000000879c3 */ /* 0x000ee20000008800 */
[----:B------:R-:W-:Y:S01]  /*3280*/  UMOV UR6, 0x400 ;  /* 0x0000040000067882 */ /* 0x000fe20000000000 */
[----:B------:R-:W-:-:S06]  /*3290*/  NOP ;  /* 0x0000000000007918 */ /* 0x000fcc0000000000 */
[----:B------:R-:W-:Y:S06]  /*32a0*/  BAR.ARV 0x6, 0xa0 ;  /* 0x0182800000007b1d */ /* 0x000fec0000002000 */
[----:B------:R-:W-:Y:S01]  /*32b0*/  LOP3.LUT R0, R0, 0xffff, RZ, 0xc0, !PT ;  /* 0x0000ffff00007812 */ /* 0x000fe200078ec0ff */
[----:B-1----:R-:W-:Y:S01]  /*32c0*/  IMAD.MOV.U32 R9, RZ, RZ, 0x1 ;  /* 0x00000001ff097424 */ /* 0x002fe200078e00ff */
[----:B------:R-:W-:Y:S01]  /*32d0*/  LOP3.LUT R8, R8, 0xffff, RZ, 0xc0, !PT ;  /* 0x0000ffff08087812 */ /* 0x000fe200078ec0ff */
[----:B------:R-:W-:Y:S01]  /*32e0*/  UMOV UR22, URZ ;  /* 0x000000ff00167c82 */ /* 0x000fe20008000000 */
[----:B------:R-:W-:Y:S01]  /*32f0*/  R2UR UR12, R0 ;  /* 0x00000000000c72ca */ /* 0x000fe200000e0000 */
[----:B------:R-:W-:Y:S01]  /*3300*/  UMOV UR21, URZ ;  /* 0x000000ff00157c82 */ /* 0x000fe20008000000 */
[----:B------:R-:W-:Y:S01]  /*3310*/  R2UR UR13, R8 ;  /* 0x00000000080d72ca */ /* 0x000fe200000e0000 */
[----:B------:R-:W-:Y:S01]  /*3320*/  IMAD.MOV.U32 R8, RZ, RZ, RZ ;  /* 0x000000ffff087224 */ /* 0x000fe200078e00ff */
[----:B------:R-:W-:Y:S01]  /*3330*/  UMOV UR20, URZ ;  /* 0x000000ff00147c82 */ /* 0x000fe20008000000 */
[----:B------:R-:W-:-:S02]  /*3340*/  UISETP.NE.AND UP2, UPT, UR5, URZ, UPT ;  /* 0x000000ff0500728c */ /* 0x000fc4000bf45270 */
[----:B---3--:R-:W-:Y:S01]  /*3350*/  ULEA UR8, UR8, UR6, 0x18 ;  /* 0x0000000608087291 */ /* 0x008fe2000f8ec0ff */
[----:B------:R-:W1:Y:S03]  /*3360*/  LDCU UR6, c[0x0][0x38c] ;  /* 0x00007180ff0677ac */ /* 0x000e660008000800 */
[----:B------:R-:W-:Y:S02]  /*3370*/  UIADD3 UR14, UPT, UPT, UR8, 0x8400, URZ ;  /* 0x00008400080e7890 */ /* 0x000fe4000fffe0ff */
[----:B------:R-:W-:-:S03]  /*3380*/  UIADD3 UR15, UPT, UPT, UR8, 0x10400, URZ ;  /* 0x00010400080f7890 */ /* 0x000fc6000fffe0ff */
[----:B--2---:R-:W2:Y:S01]  /*3390*/  LDS R2, [UR8+0x120] ;  /* 0x00012008ff027984 */ /* 0x004ea20008000800 */
[----:B------:R-:W-:Y:S02]  /*33a0*/  USHF.R.U32.HI UR14, URZ, 0x4, UR14 ;  /* 0x00000004ff0e7899 */ /* 0x000fe4000801160e */
[----:B------:R-:W-:Y:S02]  /*33b0*/  USHF.R.U32.HI UR15, URZ, 0x4, UR15 ;  /* 0x00000004ff0f7899 */ /* 0x000fe4000801160f */
[----:B------:R-:W-:Y:S02]  /*33c0*/  ULOP3.LUT UR14, UR14, 0x3fff, URZ, 0xc0, !UPT ;  /* 0x00003fff0e0e7892 */ /* 0x000fe4000f8ec0ff */
[----:B------:R-:W-:Y:S02]  /*33d0*/  ULOP3.LUT UR15, UR15, 0x3fff, URZ, 0xc0, !UPT ;  /* 0x00003fff0f0f7892 */ /* 0x000fe4000f8ec0ff */
[----:B------:R-:W-:Y:S02]  /*33e0*/  ULOP3.LUT UR14, UR14, 0x10000, URZ, 0xfc, !UPT ;  /* 0x000100000e0e7892 */ /* 0x000fe4000f8efcff */
[----:B-1----:R-:W-:-:S02]  /*33f0*/  UIADD3 UR6, UPT, UPT, UR6, 0x3f, URZ ;  /* 0x0000003f06067890 */ /* 0x002fc4000fffe0ff */
[----:B------:R-:W-:Y:S02]  /*3400*/  ULOP3.LUT UR15, UR15, 0x10000, URZ, 0xfc, !UPT ;  /* 0x000100000f0f7892 */ /* 0x000fe4000f8efcff */
[----:B------:R-:W-:Y:S01]  /*3410*/  USHF.R.S32.HI UR7, URZ, 0x1f, UR6 ;  /* 0x0000001fff077899 */ /* 0x000fe20008011406 */
[----:B------:R-:W-:Y:S01]  /*3420*/  UMOV UR28, 0x0 ;  /* 0x00000000001c7882 */ /* 0x000fe20000000000 */
[----:B------:R-:W-:Y:S02]  /*3430*/  UMOV UR29, 0x10200010 ;  /* 0x10200010001d7882 */ /* 0x000fe40000000000 */
[----:B------:R-:W-:Y:S01]  /*3440*/  ULEA.HI UR7, UR7, UR6, URZ, 0x6 ;  /* 0x0000000607077291 */ /* 0x000fe2000f8f30ff */
[----:B------:R-:W-:Y:S01]  /*3450*/  UMOV UR26, 0x0 ;  /* 0x00000000001a7882 */ /* 0x000fe20000000000 */
[----:B------:R-:W-:Y:S02]  /*3460*/  UMOV UR27, 0x10200010 ;  /* 0x10200010001b7882 */ /* 0x000fe40000000000 */
[----:B------:R-:W-:-:S04]  /*3470*/  USHF.R.S32.HI UR7, URZ, 0x6, UR7 ;  /* 0x00000006ff077899 */ /* 0x000fc80008011407 */
[----:B------:R-:W-:-:S04]  /*3480*/  UISETP.LT.AND UP0, UPT, UR7, 0x1, UPT ;  /* 0x000000010700788c */ /* 0x000fc8000bf01270 */
[----:B------:R-:W-:Y:S01]  /*3490*/  USEL UR23, UR7, 0x1, !UP0 ;  /* 0x0000000107177887 */ /* 0x000fe2000c000000 */
[----:B--2---:R-:W-:Y:S02]  /*34a0*/  R2UR UR24, R2 ;  /* 0x00000000021872ca */ /* 0x004fe400000e0000 */
[----:B------:R-:W-:-:S13]  /*34b0*/  CS2R R2, SRZ ;  /* 0x0000000000027805 */ /* 0x000fda000001ff00 */
.L_x_74:
[C---:B------:R-:W-:Y:S02]  /*34c0*/  LEA R0, R8.reuse, UR8, 0x3 ;  /* 0x0000000808007c11 */ /* 0x040fe4000f8e18ff */
[----:B------:R-:W-:Y:S02]  /*34d0*/  SHF.L.U32 R5, R3, 0x1f, RZ ;  /* 0x0000001f03057819 */ /* 0x000fe400000006ff */
[----:B------:R-:W-:Y:S02]  /*34e0*/  LEA R4, R8, UR8, 0x4 ;  /* 0x0000000808047c11 */ /* 0x000fe4000f8e20ff */
[----:B------:R-:W1:Y:S02]  /*34f0*/  SYNCS.PHASECHK.TRANS64.TRYWAIT P0, [R0+URZ+0x70], R5 ;  /* 0x00007005000075a7 */ /* 0x000e6400080011ff */
[----:B-1-34-:R-:W-:Y:S05]  /*3500*/  @!P0 BRA `(.L_x_67) ;  /* 0x00000058003c8947 */ /* 0x01afea0003800000 */
.L_x_142:
[----:B-1----:R-:W1:Y:S01]  /*3510*/  LDS.128 R4, [R4+0x100] ;  /* 0x0001000004047984 */ /* 0x002e620000000c00 */
[----:B------:R-:W-:Y:S02]  /*3520*/  VIADD R0, R0, 0x80 ;  /* 0x0000008000007836 */ /* 0x000fe40000000000 */
[----:B------:R-:W-:Y:S01]  /*3530*/  VIADD R8, R8, 0x1 ;  /* 0x0000000108087836 */ /* 0x000fe20000000000 */
[----:B------:R-:W-:Y:S01]  /*3540*/  @!PT LDS RZ, [RZ] ;  /* 0x00000000fffff984 */ /* 0x000fe20000000800 */
[----:B------:R-:W-:Y:S01]  /*3550*/  @!PT LDS RZ, [RZ] ;  /* 0x00000000fffff984 */ /* 0x000fe20000000800 */
[----:B------:R-:W-:Y:S01]  /*3560*/  @!PT LDS RZ, [RZ] ;  /* 0x00000000fffff984 */ /* 0x000fe20000000800 */
[----:B------:R-:W-:Y:S01]  /*3570*/  @!PT LDS RZ, [RZ] ;  /* 0x00000000fffff984 */ /* 0x000fe20000000800 */
[----:B------:R2:W-:Y:S06]  /*3580*/  MEMBAR.ALL.CTA ;  /* 0x0000000000007992 */ /* 0x0005ec0000008000 */
[----:B--2---:R-:W2:Y:S01]  /*3590*/  FENCE.VIEW.ASYNC.S ;  /* 0x00000000000073c6 */ /* 0x004ea20000000000 */
[----:B------:R-:W-:-:S04]  /*35a0*/  PRMT R0, RZ, 0x654, R0 ;  /* 0x00000654ff007816 */ /* 0x000fc80000000000 */
[----:B--2---:R2:W-:Y:S01]  /*35b0*/  SYNCS.ARRIVE.TRANS64.RED.A1T0 RZ, [R0+URZ], RZ ;  /* 0x000000ff00ff79a7 */ /* 0x0045e200081004ff */
[----:B-1----:R-:W-:Y:S01]  /*35c0*/  LOP3.LUT P1, RZ, R6, 0x1, RZ, 0xc0, !PT ;  /* 0x0000000106ff7812 */ /* 0x002fe2000782c0ff */
[----:B--2---:R-:W-:-:S12]  /*35d0*/  BRA.U UP2, `(.L_x_68) ;  /* 0x0000000102e07547 */ /* 0x004fd8000b800000 */
[----:B------:R-:W1:Y:S01]  /*35e0*/  LDCU UR6, c[0x0][0x38c] ;  /* 0x00007180ff0677ac */ /* 0x000e620008000800 */
[----:B------:R-:W-:Y:S02]  /*35f0*/  PLOP3.LUT P2, PT, PT, PT, PT, 0x80, 0x8 ;  /* 0x000000000008781c */ /* 0x000fe40003f4f070 */
[----:B------:R-:W-:Y:S01]  /*3600*/  SHF.L.U32 R5, R9, 0x1f, RZ ;  /* 0x0000001f09057819 */ /* 0x000fe200000006ff */
[----:B------:R-:W-:Y:S02]  /*3610*/  ULEA UR10, UR22, UR8, 0x3 ;  /* 0x00000008160a7291 */ /* 0x000fe4000f8e18ff */
[----:B------:R-:W-:Y:S02]  /*3620*/  ULEA UR11, UR22, UR24, 0x7 ;  /* 0x00000018160b7291 */ /* 0x000fe4000f8e38ff */
[----:B-1----:R-:W-:-:S06]  /*3630*/  UISETP.GE.AND UP0, UPT, UR6, 0x1, UPT ;  /* 0x000000010600788c */ /* 0x002fcc000bf06270 */
[----:B------:R-:W-:-:S05]  /*3640*/  PLOP3.LUT P0, PT, PT, PT, UP0, 0x80, 0x8 ;  /* 0x000000000008781c */ /* 0x000fca0003f0f008 */
[----:B------:R-:W-:-:S08]  /*3650*/  @UP0 ULEA UR6, UR21, UR8, 0x3 ;  /* 0x0000000815060291 */ /* 0x000fd0000f8e18ff */
[----:B------:R-:W-:-:S04]  /*3660*/  @P0 SHF.L.U32 R0, R2, 0x1f, RZ ;  /* 0x0000001f02000819 */ /* 0x000fc800000006ff */
[----:B------:R1:W2:Y:S01]  /*3670*/  @P0 SYNCS.PHASECHK.TRANS64.TRYWAIT P2, [UR6], R0 ;  /* 0x00000000ff0005a7 */ /* 0x0002a20008041106 */
[----:B------:R-:W3:Y:S02]  /*3680*/  SYNCS.PHASECHK.TRANS64.TRYWAIT P0, [UR10+0xb0], R5 ;  /* 0x0000b005ff0075a7 */ /* 0x000ee4000800110a */
[----:B-123--:R-:W-:Y:S05]  /*3690*/  @!P0 BRA `(.L_x_69) ;  /* 0x0000005400ec8947 */ /* 0x00efea0003800000 */
.L_x_144:
[----:B------:R-:W-:Y:S01]  /*36a0*/  UMOV UR19, UR20 ;  /* 0x0000001400137c82 */ /* 0x000fe20008000000 */
[----:B------:R-:W-:Y:S05]  /*36b0*/  BRA.U !UP0, `(.L_x_70) ;  /* 0x0000000108987547 */ /* 0x000fea000b800000 */
[----:B------:R-:W-:Y:S02]  /*36c0*/  UIADD3 UR19, UPT, UPT, UR23, UR20, URZ ;  /* 0x0000001417137290 */ /* 0x000fe4000fffe0ff */
[----:B------:R-:W-:Y:S01]  /*36d0*/  UPLOP3.LUT UP3, UPT, UPT, UPT, UPT, 0x40, 0x4 ;  /* 0x000000000004789c */ /* 0x000fe20003f6e870 */
[----:B------:R-:W-:Y:S01]  /*36e0*/  UMOV UR18, UR7 ;  /* 0x0000000700127c82 */ /* 0x000fe20008000000 */
[----:B------:R-:W-:-:S09]  /*36f0*/  UMOV UR17, UR21 ;  /* 0x0000001500117c82 */ /* 0x000fd20008000000 */
.L_x_73:
[----:B--2---:R-:W-:Y:S01]  /*3700*/  ULEA UR9, UR17, UR8, 0x3 ;  /* 0x0000000811097291 */ /* 0x004fe2000f8e18ff */
[----:B---3--:R-:W-:Y:S11]  /*3710*/  @P2 BRA `(.L_x_71) ;  /* 0x00000000000c2947 */ /* 0x008ff60003800000 */
[----:B-1----:R-:W-:Y:S04]  /*3720*/  SHF.L.U32 R5, R2, 0x1f, RZ ;  /* 0x0000001f02057819 */ /* 0x002fe800000006ff */
[----:B------:R-:W1:Y:S02]  /*3730*/  SYNCS.PHASECHK.TRANS64.TRYWAIT P0, [UR9], R5 ;  /* 0x00000005ff0075a7 */ /* 0x000e640008001109 */
[----:B-1----:R-:W-:Y:S05]  /*3740*/  @!P0 BRA `(.L_x_72) ;  /* 0x0000005400d88947 */ /* 0x002fea0003800000 */
.L_x_71:
[----:B------:R-:W-:Y:S01]  /*3750*/  UISETP.NE.AND UP0, UPT, UR18, 0x1, UPT ;  /* 0x000000011200788c */ /* 0x000fe2000bf05270 */
[----:B------:R-:W-:Y:S01]  /*3760*/  PLOP3.LUT P2, PT, PT, PT, PT, 0x80, 0x8 ;  /* 0x000000000008781c */ /* 0x000fe20003f4f070 */
[----:B------:R-:W-:Y:S02]  /*3770*/  UIADD3 UR21, UPT, UPT, UR17, 0x1, URZ ;  /* 0x0000000111157890 */ /* 0x000fe4000fffe0ff */
[----:B------:R-:W-:Y:S02]  /*3780*/  ULEA UR30, UR17, UR15, 0x8 ;  /* 0x0000000f111e7291 */ /* 0x000fe4000f8e40ff */
[----:B------:R-:W-:Y:S01]  /*3790*/  UISETP.NE.AND UP1, UPT, UR21, 0x4, UPT ;  /* 0x000000041500788c */ /* 0x000fe2000bf25270 */
[----:B------:R-:W-:Y:S01]  /*37a0*/  PLOP3.LUT P0, PT, PT, PT, UP0, 0x80, 0x8 ;  /* 0x000000000008781c */ /* 0x000fe20003f0f008 */
[----:B------:R-:W-:Y:S02]  /*37b0*/  ULEA UR32, UR17, UR14, 0x9 ;  /* 0x0000000e11207291 */ /* 0x000fe4000f8e48ff */
[----:B------:R-:W-:Y:S02]  /*37c0*/  USEL UR16, URZ, 0x1, UP1 ;  /* 0x00000001ff107887 */ /* 0x000fe40008800000 */
[----:B------:R-:W-:Y:S02]  /*37d0*/  USEL UR21, UR21, URZ, UP1 ;  /* 0x000000ff15157287 */ /* 0x000fe40008800000 */
[----:B------:R-:W-:Y:S02]  /*37e0*/  UIADD3 UR36, UPT, UPT, UR30, 0x2, URZ ;  /* 0x000000021e247890 */ /* 0x000fe4000fffe0ff */
[----:B------:R-:W-:Y:S01]  /*37f0*/  @UP0 ULEA UR6, UR21, UR8, 0x3 ;  /* 0x0000000815060291 */ /* 0x000fe2000f8e18ff */
[----:B------:R-:W-:Y:S01]  /*3800*/  LOP3.LUT R2, R2, UR16, RZ, 0x3c, !PT ;  /* 0x0000001002027c12 */ /* 0x000fe2000f8e3cff */
[----:B------:R-:W-:Y:S02]  /*3810*/  UIADD3 UR34, UPT, UPT, UR32, 0x2, URZ ;  /* 0x0000000220227890 */ /* 0x000fe4000fffe0ff */
[----:B------:R-:W-:Y:S01]  /*3820*/  UIADD3 UR9, UPT, UPT, UR9, 0x20, URZ ;  /* 0x0000002009097890 */ /* 0x000fe2000fffe0ff */
[----:B-1----:R-:W-:Y:S01]  /*3830*/  @P0 SHF.L.U32 R0, R2, 0x1f, RZ ;  /* 0x0000001f02000819 */ /* 0x002fe200000006ff */
[----:B------:R-:W-:Y:S01]  /*3840*/  UMOV UR31, 0x80004020 ;  /* 0x80004020001f7882 */ /* 0x000fe20000000000 */
[----:B------:R-:W-:Y:S01]  /*3850*/  UMOV UR33, 0x80004020 ;  /* 0x8000402000217882 */ /* 0x000fe20000000000 */
[----:B------:R-:W-:Y:S01]  /*3860*/  UMOV UR37, 0x80004020 ;  /* 0x8000402000257882 */ /* 0x000fe20000000000 */
[----:B------:R2:W3:Y:S01]  /*3870*/  @P0 SYNCS.PHASECHK.TRANS64.TRYWAIT P2, [UR6], R0 ;  /* 0x00000000ff0005a7 */ /* 0x0004e20008041106 */
[----:B------:R-:W-:Y:S01]  /*3880*/  UIADD3 UR20, UPT, UPT, UR20, 0x1, URZ ;  /* 0x0000000114147890 */ /* 0x000fe2000fffe0ff */
[----:B------:R2:W-:Y:S01]  /*3890*/  UTCQMMA.2CTA gdesc[UR32], gdesc[UR30], tmem[UR11], tmem[UR28], idesc[UR29], UP3 ;  /* 0x00ff1c1e200075ea */ /* 0x0005e20009a0030b */
[----:B------:R-:W-:Y:S02]  /*38a0*/  UIADD3 UR18, UPT, UPT, UR18, -0x1, URZ ;  /* 0xffffffff12127890 */ /* 0x000fe4000fffe0ff */
[----:B------:R-:W-:Y:S02]  /*38b0*/  UISETP.NE.AND UP0, UPT, UR20, UR19, UPT ;  /* 0x000000131400728c */ /* 0x000fe4000bf05270 */
[----:B------:R-:W-:Y:S01]  /*38c0*/  UPLOP3.LUT UP3, UPT, UPT, UPT, UPT, 0x80, 0x8 ;  /* 0x000000000008789c */ /* 0x000fe20003f6f070 */
[----:B------:R-:W-:Y:S01]  /*38d0*/  UMOV UR35, 0x80004020 ;  /* 0x8000402000237882 */ /* 0x000fe20000000000 */
[----:B------:R-:W-:Y:S01]  /*38e0*/  UMOV UR17, UR21 ;  /* 0x0000001500117c82 */ /* 0x000fe20008000000 */
[----:B------:R2:W-:Y:S01]  /*38f0*/  UTCQMMA.2CTA gdesc[UR34], gdesc[UR36], tmem[UR11], tmem[UR26], idesc[UR27], UPT ;  /* 0x00ff1a24220075ea */ /* 0x0005e2000ba0030b */
[----:B------:R2:W-:Y:S03]  /*3900*/  UTCBAR.2CTA.MULTICAST [UR9], URZ, UR13 ;  /* 0x000000ff090073e9 */ /* 0x0005e6000820080d */
[----:B------:R-:W-:Y:S05]  /*3910*/  BRA.U UP0, `(.L_x_73) ;  /* 0xfffffffd00787547 */ /* 0x000fea000b83ffff */
.L_x_70:
[----:B------:R-:W-:Y:S01]  /*3920*/  UIADD3 UR10, UPT, UPT, UR10, 0x90, URZ ;  /* 0x000000900a0a7890 */ /* 0x000fe2000fffe0ff */
[----:B------:R-:W-:-:S08]  /*3930*/  UMOV UR20, UR19 ;  /* 0x0000001300147c82 */ /* 0x000fd00008000000 */
[----:B------:R4:W-:Y:S01]  /*3940*/  UTCBAR.2CTA.MULTICAST [UR10], URZ, UR12 ;  /* 0x000000ff0a0073e9 */ /* 0x0009e2000820080c */
[----:B------:R-:W-:Y:S02]  /*3950*/  NOP ;  /* 0x0000000000007918 */ /* 0x000fe40000000000 */
.L_x_68:
[----:B------:R-:W-:Y:S01]  /*3960*/  UIADD3 UR22, UPT, UPT, UR22, 0x1, URZ ;  /* 0x0000000116167890 */ /* 0x000fe2000fffe0ff */
[----:B------:R-:W-:-:S03]  /*3970*/  ISETP.NE.AND P0, PT, R8, 0x2, PT ;  /* 0x000000020800780c */ /* 0x000fc60003f05270 */
[----:B------:R-:W-:Y:S01]  /*3980*/  UISETP.NE.AND UP0, UPT, UR22, 0x4, UPT ;  /* 0x000000041600788c */ /* 0x000fe2000bf05270 */
[----:B-12---:R-:W-:Y:S02]  /*3990*/  SEL R0, RZ, 0x1, P0 ;  /* 0x00000001ff007807 */ /* 0x006fe40000000000 */
[----:B------:R-:W-:Y:S01]  /*39a0*/  SEL R8, R8, RZ, P0 ;  /* 0x000000ff08087207 */ /* 0x000fe20000000000 */
[----:B------:R-:W-:Y:S01]  /*39b0*/  USEL UR6, URZ, 0x1, UP0 ;  /* 0x00000001ff067887 */ /* 0x000fe20008000000 */
[----:B------:R-:W-:Y:S01]  /*39c0*/  LOP3.LUT R3, R3, R0, RZ, 0x3c, !PT ;  /* 0x0000000003037212 */ /* 0x000fe200078e3cff */
[----:B------:R-:W-:-:S04]  /*39d0*/  USEL UR22, UR22, URZ, UP0 ;  /* 0x000000ff16167287 */ /* 0x000fc80008000000 */
[----:B------:R-:W-:Y:S01]  /*39e0*/  LOP3.LUT R9, R9, UR6, RZ, 0x3c, !PT ;  /* 0x0000000609097c12 */ /* 0x000fe2000f8e3cff */
[----:B------:R-:W-:Y:S07]  /*39f0*/  @P1 BRA `(.L_x_74) ;  /* 0xfffffff800b01947 */ /* 0x000fee000383ffff */
[----:B------:R-:W1:Y:S01]  /*3a00*/  S2UR UR6, SR_CgaCtaId ;  /* 0x00000000000679c3 */ /* 0x000e620000008800 */
[----:B------:R-:W-:Y:S01]  /*3a10*/  ELECT P0, URZ, PT ;  /* 0x0000000000ff782f */ /* 0x000fe20003800000 */
[----:B------:R-:W-:Y:S01]  /*3a20*/  HFMA2 R0, -RZ, RZ, 0, 5.9604644775390625e-08 ;  /* 0x00000001ff007431 */ /* 0x000fe200000001ff */
[----:B------:R-:W-:-:S05]  /*3a30*/  UMOV UR7, 0x40 ;  /* 0x0000004000077882 */ /* 0x000fca0000000000 */
[----:B------:R-:W-:Y:S01]  /*3a40*/  UVIRTCOUNT.DEALLOC.SMPOOL 0x80 ;  /* 0x000000800000784c */ /* 0x000fe20000000000 */
[----:B------:R-:W-:Y:S02]  /*3a50*/  UISETP.NE.AND UP0, UPT, UR5, URZ, UPT ;  /* 0x000000ff0500728c */ /* 0x000fe4000bf05270 */
[----:B-1----:R-:W-:-:S09]  /*3a60*/  ULEA UR6, UR6, UR7, 0x18 ;  /* 0x0000000706067291 */ /* 0x002fd2000f8ec0ff */
[----:B------:R1:W-:Y:S01]  /*3a70*/  @P0 STS.U8 [UR6+0x1c], R0 ;  /* 0x00001c00ff000988 */ /* 0x0003e20008000006 */
[----:B------:R-:W-:Y:S05]  /*3a80*/  BRA.U UP0, `(.L_x_75) ;  /* 0x0000000100a07547 */ /* 0x000fea000b800000 */
[----:B------:R-:W-:Y:S01]  /*3a90*/  UIADD3 UR5, UPT, UPT, UR8, 0xb0, URZ ;  /* 0x000000b008057890 */ /* 0x000fe2000fffe0ff */
[----:B------:R-:W-:-:S03]  /*3aa0*/  SHF.L.U32 R3, R9, 0x1f, RZ ;  /* 0x0000001f09037819 */ /* 0x000fc600000006ff */
[----:B------:R-:W-:-:S09]  /*3ab0*/  ULEA UR7, UR22, UR5, 0x3 ;  /* 0x0000000516077291 */ /* 0x000fd2000f8e18ff */
[----:B------:R-:W2:Y:S02]  /*3ac0*/  SYNCS.PHASECHK.TRANS64.TRYWAIT P0, [UR7], R3 ;  /* 0x00000003ff0075a7 */ /* 0x000ea40008001107 */
[----:B--2---:R-:W-:Y:S05]  /*3ad0*/  @!P0 BRA `(.L_x_76) ;  /* 0x00000054000c8947 */ /* 0x004fea0003800000 */
.L_x_147:
[----:B------:R-:W-:-:S04]  /*3ae0*/  UIADD3 UR9, UPT, UPT, UR22, 0x1, URZ ;  /* 0x0000000116097890 */ /* 0x000fc8000fffe0ff */
[----:B------:R-:W-:-:S04]  /*3af0*/  UISETP.NE.AND UP1, UPT, UR9, 0x4, UPT ;  /* 0x000000040900788c */ /* 0x000fc8000bf25270 */
[----:B----4-:R-:W-:Y:S02]  /*3b00*/  USEL UR10, URZ, 0x1, UP1 ;  /* 0x00000001ff0a7887 */ /* 0x010fe40008800000 */
[----:B------:R-:W-:-:S04]  /*3b10*/  USEL UR9, UR9, URZ, UP1 ;  /* 0x000000ff09097287 */ /* 0x000fc80008800000 */
[----:B------:R-:W-:Y:S01]  /*3b20*/  ULEA UR7, UR9, UR5, 0x3 ;  /* 0x0000000509077291 */ /* 0x000fe2000f8e18ff */
[----:B------:R-:W-:-:S04]  /*3b30*/  LOP3.LUT R2, R9, UR10, RZ, 0x3c, !PT ;  /* 0x0000000a09027c12 */ /* 0x000fc8000f8e3cff */
[----:B-1----:R-:W-:-:S04]  /*3b40*/  SHF.L.U32 R3, R2, 0x1f, RZ ;  /* 0x0000001f02037819 */ /* 0x002fc800000006ff */
[----:B------:R-:W1:Y:S02]  /*3b50*/  SYNCS.PHASECHK.TRANS64.TRYWAIT P0, [UR7], R3 ;  /* 0x00000003ff0075a7 */ /* 0x000e640008001107 */
[----:B-1----:R-:W-:Y:S05]  /*3b60*/  @!P0 BRA `(.L_x_77) ;  /* 0x0000005400008947 */ /* 0x002fea0003800000 */
.L_x_149:
        /* <DEDUP_REMOVED lines=9> */
.L_x_151:
[----:B------:R-:W-:-:S04]  /*3c00*/  UIADD3 UR9, UPT, UPT, UR9, 0x1, URZ ;  /* 0x0000000109097890 */ /* 0x000fc8000fffe0ff */
[----:B------:R-:W-:-:S04]  /*3c10*/  UISETP.NE.AND UP1, UPT, UR9, 0x4, UPT ;  /* 0x000000040900788c */ /* 0x000fc8000bf25270 */
[----:B------:R-:W-:Y:S02]  /*3c20*/  USEL UR7, URZ, 0x1, UP1 ;  /* 0x00000001ff077887 */ /* 0x000fe40008800000 */
[----:B------:R-:W-:-:S04]  /*3c30*/  USEL UR9, UR9, URZ, UP1 ;  /* 0x000000ff09097287 */ /* 0x000fc80008800000 */
[----:B------:R-:W-:Y:S01]  /*3c40*/  ULEA UR9, UR9, UR5, 0x3 ;  /* 0x0000000509097291 */ /* 0x000fe2000f8e18ff */
[----:B-1----:R-:W-:-:S04]  /*3c50*/  LOP3.LUT R3, R2, UR7, RZ, 0x3c, !PT ;  /* 0x0000000702037c12 */ /* 0x002fc8000f8e3cff */
[----:B------:R-:W-:Y:S01]  /*3c60*/  SHF.L.U32 R3, R3, 0x1f, RZ ;  /* 0x0000001f03037819 */ /* 0x000fe200000006ff */
[----:B------:R-:W-:-:S04]  /*3c70*/  IMAD.U32 R0, RZ, RZ, UR9 ;  /* 0x00000009ff007e24 */ /* 0x000fc8000f8e00ff */
[----:B------:R1:W2:Y:S03]  /*3c80*/  SYNCS.PHASECHK.TRANS64.TRYWAIT P0, [R0+URZ], R3 ;  /* 0x00000003000075a7 */ /* 0x0002a600080011ff */
[----:B--2---:R-:W-:Y:S05]  /*3c90*/  @!P0 NANOSLEEP.SYNCS 0x989680 ;  /* 0x009896800000895d */ /* 0x004fea0003900000 */
[----:B------:R-:W2:Y:S02]  /*3ca0*/  @!P0 SYNCS.PHASECHK.TRANS64 P0, [R0+URZ], R3 ;  /* 0x00000003000085a7 */ /* 0x000ea400080010ff */
[----:B--2---:R-:W-:Y:S05]  /*3cb0*/  @P0 BRA `(.L_x_79) ;  /* 0x0000000000200947 */ /* 0x004fea0003800000 */
.L_x_80:
[----:B--2---:R2:W4:Y:S02]  /*3cc0*/  SYNCS.PHASECHK.TRANS64.TRYWAIT P0, [R0+URZ], R3 ;  /* 0x00000003000075a7 */ /* 0x00452400080011ff */
[----:B----4-:R-:W-:Y:S05]  /*3cd0*/  @!P0 NANOSLEEP.SYNCS 0x989680 ;  /* 0x009896800000895d */ /* 0x010fea0003900000 */
[----:B------:R-:W4:Y:S02]  /*3ce0*/  @!P0 SYNCS.PHASECHK.TRANS64 P0, [R0+URZ], R3 ;  /* 0x00000003000085a7 */ /* 0x000f2400080010ff */
[----:B----4-:R-:W-:Y:S05]  /*3cf0*/  @!P0 BRA `(.L_x_80) ;  /* 0xfffffffc00f08947 */ /* 0x010fea000383ffff */
[----:B------:R-:W-:Y:S05]  /*3d00*/  BRA `(.L_x_79) ;  /* 0x00000000000c7947 */ /* 0x000fea0003800000 */
.L_x_75:
[----:B------:R-:W-:-:S04]  /*3d10*/  UIADD3 UR5, UPT, UPT, UR8, 0xf0, URZ ;  /* 0x000000f008057890 */ /* 0x000fc8000fffe0ff */
[----:B------:R-:W-:-:S09]  /*3d20*/  UPRMT UR5, UR4, 0x654, UR5 ;  /* 0x0000065404057896 */ /* 0x000fd20008000005 */
[----:B------:R-:W-:Y:S03]  /*3d30*/  SYNCS.ARRIVE.TRANS64.RED.A1T0 RZ, [UR5], RZ ;  /* 0x000000ffffff79a7 */ /* 0x000fe60008100405 */
.L_x_79:
[----:B-12---:R-:W-:Y:S01]  /*3d40*/  SHF.L.U32 R3, RZ, 0x1f, RZ ;  /* 0x0000001fff037819 */ /* 0x006fe200000006ff */
[----:B------:R-:W-:Y:S01]  /*3d50*/  UIADD3 UR5, UPT, UPT, UR8, 0xf0, URZ ;  /* 0x000000f008057890 */ /* 0x000fe2000fffe0ff */
[----:B------:R-:W-:Y:S02]  /*3d60*/  PLOP3.LUT P0, PT, PT, PT, UP0, 0x80, 0x8 ;  /* 0x000000000008781c */ /* 0x000fe40003f0f008 */
[----:B------:R-:W1:Y:S02]  /*3d70*/  SYNCS.PHASECHK.TRANS64.TRYWAIT P1, [UR8+0xf0], R3 ;  /* 0x0000f003ff0075a7 */ /* 0x000e640008021108 */
[----:B-1----:R-:W-:Y:S09]  /*3d80*/  @!P1 BRA `(.L_x_81) ;  /* 0x0000005000a89947 */ /* 0x002ff20003800000 */
.L_x_153:
[----:B------:R-:W-:Y:S01]  /*3d90*/  @!UP0 UPRMT UR5, UR4, 0x654, UR5 ;  /* 0x0000065404058896 */ /* 0x000fe20008000005 */
[----:B------:R-:W-:Y:S02]  /*3da0*/  UMOV UR8, 0xffff ;  /* 0x0000ffff00087882 */ /* 0x000fe40000000000 */
[----:B------:R-:W-:-:S06]  /*3db0*/  UMOV UR4, 0x1 ;  /* 0x0000000100047882 */ /* 0x000fcc0000000000 */
[----:B------:R-:W-:Y:S01]  /*3dc0*/  @!P0 SYNCS.ARRIVE.TRANS64.RED.A1T0 RZ, [UR5], RZ ;  /* 0x000000ffffff89a7 */ /* 0x000fe20008100405 */
[----:B------:R-:W-:Y:S01]  /*3dd0*/  NOP ;  /* 0x0000000000007918 */ /* 0x000fe20000000000 */
[----:B-1----:R-:W1:Y:S01]  /*3de0*/  LDS R0, [UR6+0x14] ;  /* 0x00001406ff007984 */ /* 0x002e620008000800 */
[----:B------:R-:W-:-:S04]  /*3df0*/  ULOP3.LUT UR5, UR24, 0xffff, URZ, 0xc0, !UPT ;  /* 0x0000ffff18057892 */ /* 0x000fc8000f8ec0ff */
[----:B------:R-:W-:-:S04]  /*3e00*/  USHF.R.U32.HI UR5, URZ, 0x5, UR5 ;  /* 0x00000005ff057899 */ /* 0x000fc80008011605 */
[----:B------:R-:W-:Y:S02]  /*3e10*/  USHF.L.U32 UR8, UR8, UR5, URZ ;  /* 0x0000000508087299 */ /* 0x000fe400080006ff */
[----:B------:R-:W-:-:S04]  /*3e20*/  USHF.L.U32 UR4, UR4, UR5, URZ ;  /* 0x0000000504047299 */ /* 0x000fc800080006ff */
[----:B-1----:R-:W-:-:S04]  /*3e30*/  LOP3.LUT R0, R0, UR8, RZ, 0xc0, !PT ;  /* 0x0000000800007c12 */ /* 0x002fc8000f8ec0ff */
[----:B------:R-:W-:-:S13]  /*3e40*/  ISETP.NE.AND P0, PT, R0, UR8, PT ;  /* 0x0000000800007c0c */ /* 0x000fda000bf05270 */
[----:B------:R-:W-:Y:S05]  /*3e50*/  @P0 BRA `(.L_x_82) ;  /* 0x0000000000580947 */ /* 0x000fea0003800000 */
[----:B------:R-:W1:Y:S02]  /*3e60*/  LDS R0, [UR6+0x18] ;  /* 0x00001806ff007984 */ /* 0x000e640008000800 */
[----:B-1----:R-:W-:-:S04]  /*3e70*/  LOP3.LUT R0, R0, UR4, RZ, 0xc0, !PT ;  /* 0x0000000400007c12 */ /* 0x002fc8000f8ec0ff */
[----:B------:R-:W-:-:S13]  /*3e80*/  ISETP.NE.AND P0, PT, R0, UR4, PT ;  /* 0x0000000400007c0c */ /* 0x000fda000bf05270 */
[----:B------:R-:W-:Y:S05]  /*3e90*/  @P0 BRA `(.L_x_83) ;  /* 0x00000000003c0947 */ /* 0x000fea0003800000 */
[----:B------:R-:W1:Y:S01]  /*3ea0*/  S2R R2, SR_LANEID ;  /* 0x0000000000027919 */ /* 0x000e620000000000 */
[----:B------:R-:W-:Y:S01]  /*3eb0*/  ULOP3.LUT UR8, URZ, UR8, URZ, 0x33, !UPT ;  /* 0x00000008ff087292 */ /* 0x000fe2000f8e33ff */
[----:B------:R-:W-:Y:S01]  /*3ec0*/  LOP3.LUT R4, RZ, UR4, RZ, 0x33, !PT ;  /* 0x00000004ff047c12 */ /* 0x000fe2000f8e33ff */
[----:B------:R-:W-:Y:S02]  /*3ed0*/  VOTEU.ANY UR7, UPT, PT ;  /* 0x0000000000077886 */ /* 0x000fe400038e0100 */
[----:B------:R-:W-:Y:S01]  /*3ee0*/  UFLO.U32 UR7, UR7 ;  /* 0x00000007000772bd */ /* 0x000fe200080e0000 */
[----:B------:R-:W2:Y:S01]  /*3ef0*/  REDUX UR4, R4 ;  /* 0x00000000040473c4 */ /* 0x000ea20000000000 */
[----:B------:R-:W-:-:S06]  /*3f00*/  IMAD.U32 R0, RZ, RZ, UR8 ;  /* 0x00000008ff007e24 */ /* 0x000fcc000f8e00ff */
[----:B------:R1:W-:Y:S01]  /*3f10*/  UTCATOMSWS.AND URZ, UR8 ;  /* 0x0000000800ff79e3 */ /* 0x0003e20008000000 */
[----:B------:R-:W3:Y:S01]  /*3f20*/  REDUX UR5, R0 ;  /* 0x00000000000573c4 */ /* 0x000ee20000000000 */
[----:B-1----:R-:W-:Y:S01]  /*3f30*/  ISETP.EQ.U32.AND P0, PT, R2, UR7, PT ;  /* 0x0000000702007c0c */ /* 0x002fe2000bf02070 */
[----:B--2---:R-:W-:Y:S01]  /*3f40*/  IMAD.U32 R2, RZ, RZ, UR4 ;  /* 0x00000004ff027e24 */ /* 0x004fe2000f8e00ff */
[----:B---3--:R-:W-:-:S11]  /*3f50*/  MOV R3, UR5 ;  /* 0x0000000500037c02 */ /* 0x008fd60008000f00 */
[----:B------:R1:W-:Y:S04]  /*3f60*/  @P0 ATOMS.AND RZ, [UR6+0x14], R3 ;  /* 0x00001403ffff098c */ /* 0x0003e8000a800006 */
[----:B------:R1:W-:Y:S01]  /*3f70*/  @P0 ATOMS.AND RZ, [UR6+0x18], R2 ;  /* 0x00001802ffff098c */ /* 0x0003e2000a800006 */
[----:B------:R-:W-:Y:S05]  /*3f80*/  BRA `(.L_x_84) ;  /* 0x0000000000147947 */ /* 0x000fea0003800000 */
.L_x_83:
[----:B------:R-:W-:Y:S02]  /*3f90*/  MOV R2, 0x3fb0 ;  /* 0x00003fb000027802 */ /* 0x000fe40000000f00 */
[----:B---345:R-:W-:Y:S05]  /*3fa0*/  CALL.REL.NOINC `($__internal_0_$__cuda_sm10x_tcgen05_guardrail_trap_col_being_dealloced_not_returned_by_alloc) ;  /* 0x0000005000fc7944 */ /* 0x038fea0003c00000 */
[----:B------:R-:W-:Y:S05]  /*3fb0*/  BRA `(.L_x_84) ;  /* 0x0000000000087947 */ /* 0x000fea0003800000 */
.L_x_82:
[----:B------:R-:W-:Y:S02]  /*3fc0*/  MOV R2, 0x3fe0 ;  /* 0x00003fe000027802 */ /* 0x000fe40000000f00 */
[----:B---345:R-:W-:Y:S05]  /*3fd0*/  CALL.REL.NOINC `($__internal_2_$__cuda_sm10x_tcgen05_guardrail_trap_unallocated_columns_being_dealloced) ;  /* 0x0000005400087944 */ /* 0x038fea0003c00000 */
.L_x_84:
[----:B------:R-:W-:Y:S01]  /*3fe0*/  NOP ;  /* 0x0000000000007918 */ /* 0x000fe20000000000 */
[----:B----4-:R-:W-:Y:S05]  /*3ff0*/  EXIT ;  /* 0x000000000000794d */ /* 0x010fea0003800000 */
.L_x_55:
[----:B------:R-:W-:-:S09]  /*4000*/  UISETP.NE.OR UP5, UPT, UR10, 0x3, !UP5 ;  /* 0x000000030a00788c */ /* 0x000fd2000efa5670 */
[----:B------:R-:W-:Y:S05]  /*4010*/  BRA.U UP5, `(.L_x_85) ;  /* 0x0000000d05407547 */ /* 0x000fea000b800000 */
[----:B------:R-:W1:Y:S01]  /*4020*/  LDC R0, c[0x0][0xb30] ;  /* 0x0002cc00ff007b82 */ /* 0x000e620000000800 */
[----:B------:R-:W2:Y:S01]  /*4030*/  LDCU.64 UR8, c[0x0][0x888] ;  /* 0x00011100ff0877ac */ /* 0x000ea20008000a00 */
[----:B------:R-:W-:Y:S02]  /*4040*/  HFMA2 R29, -RZ, RZ, 0, 0 ;  /* 0x00000000ff1d7431 */ /* 0x000fe400000001ff */
[----:B------:R-:W-:Y:S01]  /*4050*/  IMAD.MOV.U32 R31, RZ, RZ, 0x1 ;  /* 0x00000001ff1f7424 */ /* 0x000fe200078e00ff */
[----:B------:R-:W-:Y:S01]  /*4060*/  MOV R23, 0x2000 ;  /* 0x0000200000177802 */ /* 0x000fe20000000f00 */
[----:B------:R-:W3:Y:S01]  /*4070*/  LDCU.64 UR4, c[0x0][0x890] ;  /* 0x00011200ff0477ac */ /* 0x000ee20008000a00 */
[----:B------:R-:W-:Y:S01]  /*4080*/  IMAD.MOV.U32 R30, RZ, RZ, RZ ;  /* 0x000000ffff1e7224 */ /* 0x000fe200078e00ff */
[----:B------:R-:W4:Y:S01]  /*4090*/  LDC R19, c[0x0][0x370] ;  /* 0x0000dc00ff137b82 */ /* 0x000f220000000800 */
[----:B------:R-:W-:Y:S01]  /*40a0*/  UMOV UR6, 0x400 ;  /* 0x0000040000067882 */ /* 0x000fe20000000000 */
[----:B------:R-:W-:-:S02]  /*40b0*/  UPLOP3.LUT UP1, UPT, UPT, UPT, UPT, 0x40, 0x4 ;  /* 0x000000000004789c */ /* 0x000fc40003f2e870 */
[----:B------:R-:W-:-:S04]  /*40c0*/  ULEA UR6, UR37, UR6, 0x18 ;  /* 0x0000000625067291 */ /* 0x000fc8000f8ec0ff */
[----:B------:R-:W4:Y:S01]  /*40d0*/  LDC R2, c[0x0][0xb0c] ;  /* 0x0002c300ff027b82 */ /* 0x000f220000000800 */
[----:B------:R-:W-:Y:S02]  /*40e0*/  UIADD3 UR13, UPT, UPT, UR6, 0x48, URZ ;  /* 0x00000048060d7890 */ /* 0x000fe4000fffe0ff */
[----:B--2---:R-:W-:Y:S02]  /*40f0*/  UISETP.NE.U32.AND UP2, UPT, UR8, URZ, UPT ;  /* 0x000000ff0800728c */ /* 0x004fe4000bf45070 */
[----:B------:R-:W-:Y:S02]  /*4100*/  UIADD3 UR17, UPT, UPT, UR6, 0x40, URZ ;  /* 0x0000004006117890 */ /* 0x000fe4000fffe0ff */
[----:B---3--:R-:W-:Y:S01]  /*4110*/  UISETP.NE.U32.AND UP3, UPT, UR4, URZ, UPT ;  /* 0x000000ff0400728c */ /* 0x008fe2000bf65070 */
[----:B------:R-:W2:Y:S01]  /*4120*/  LDC R18, c[0x0][0xb20] ;  /* 0x0002c800ff127b82 */ /* 0x000ea20000000800 */
[----:B-1----:R-:W-:Y:S01]  /*4130*/  ISETP.NE.AND P1, PT, R0, 0x1, PT ;  /* 0x000000010000780c */ /* 0x002fe20003f25270 */
[----:B------:R-:W-:-:S02]  /*4140*/  UISETP.NE.AND.EX UP2, UPT, UR9, URZ, UPT, UP2 ;  /* 0x000000ff0900728c */ /* 0x000fc4000bf45320 */
[----:B------:R-:W-:Y:S02]  /*4150*/  UPRMT UR13, UR37, 0x654, UR13 ;  /* 0x00000654250d7896 */ /* 0x000fe4000800000d */
[----:B------:R-:W-:Y:S02]  /*4160*/  UISETP.NE.AND.EX UP3, UPT, UR5, URZ, UPT, UP3 ;  /* 0x000000ff0500728c */ /* 0x000fe4000bf65330 */
[----:B------:R-:W1:Y:S08]  /*4170*/  LDC.64 R32, c[0x0][0x348] ;  /* 0x0000d200ff207b82 */ /* 0x000e700000000a00 */
[----:B------:R-:W3:Y:S08]  /*4180*/  LDC.64 R16, c[0x0][0xb10] ;  /* 0x0002c400ff107b82 */ /* 0x000ef00000000a00 */
[----:B------:R-:W1:Y:S08]  /*4190*/  LDC.64 R6, c[0x0][0xb18] ;  /* 0x0002c600ff067b82 */ /* 0x000e700000000a00 */
[----:B------:R-:W1:Y:S08]  /*41a0*/  LDC.64 R4, c[0x0][0xb28] ;  /* 0x0002ca00ff047b82 */ /* 0x000e700000000a00 */
[----:B--2-4-:R-:W1:Y:S02]  /*41b0*/  LDC R22, c[0x0][0x374] ;  /* 0x0000dd00ff167b82 */ /* 0x014e640000000800 */
.L_x_94:
[C---:B------:R-:W-:Y:S02]  /*41c0*/  LEA R0, R30.reuse, UR6, 0x3 ;  /* 0x000000061e007c11 */ /* 0x040fe4000f8e18ff */
[----:B------:R-:W-:Y:S02]  /*41d0*/  SHF.L.U32 R3, R29, 0x1f, RZ ;  /* 0x0000001f1d037819 */ /* 0x000fe400000006ff */
[----:B------:R-:W-:Y:S02]  /*41e0*/  LEA R24, R30, UR6, 0x4 ;  /* 0x000000061e187c11 */ /* 0x000fe4000f8e20ff */
[----:B--2---:R-:W2:Y:S02]  /*41f0*/  SYNCS.PHASECHK.TRANS64.TRYWAIT P0, [R0+URZ+0x70], R3 ;  /* 0x00007003000075a7 */ /* 0x004ea400080011ff */
[----:B--2---:R-:W-:Y:S05]  /*4200*/  @!P0 BRA `(.L_x_86) ;  /* 0x0000004c00a08947 */ /* 0x004fea0003800000 */
.L_x_154:
[----:B------:R-:W-:Y:S01]  /*4210*/  ISETP.GE.AND P0, PT, R72, 0x1, PT ;  /* 0x000000014800780c */ /* 0x000fe20003f06270 */
[----:B------:R-:W4:Y:S01]  /*4220*/  LDS.128 R24, [R24+0x100] ;  /* 0x0001000018187984 */ /* 0x000f220000000c00 */
[----:B--2---:R-:W-:Y:S01]  /*4230*/  VIADD R0, R0, 0x80 ;  /* 0x0000008000007836 */ /* 0x004fe20000000000 */
[----:B------:R-:W-:Y:S01]  /*4240*/  @!PT LDS RZ, [RZ] ;  /* 0x00000000fffff984 */ /* 0x000fe20000000800 */
[----:B------:R-:W-:Y:S01]  /*4250*/  @!PT LDS RZ, [RZ] ;  /* 0x00000000fffff984 */ /* 0x000fe20000000800 */
[----:B------:R-:W-:Y:S01]  /*4260*/  @!PT LDS RZ, [RZ] ;  /* 0x00000000fffff984 */ /* 0x000fe20000000800 */
[----:B------:R-:W-:Y:S01]  /*4270*/  @!PT LDS RZ, [RZ] ;  /* 0x00000000fffff984 */ /* 0x000fe20000000800 */
[----:B------:R2:W-:Y:S06]  /*4280*/  MEMBAR.ALL.CTA ;  /* 0x0000000000007992 */ /* 0x0005ec0000008000 */
[----:B--2---:R-:W2:Y:S01]  /*4290*/  FENCE.VIEW.ASYNC.S ;  /* 0x00000000000073c6 */ /* 0x004ea20000000000 */
[----:B------:R-:W-:Y:S04]  /*42a0*/  PRMT R0, RZ, 0x654, R0 ;  /* 0x00000654ff007816 */ /* 0x000fe80000000000 */
[----:B--2---:R2:W-:Y:S01]  /*42b0*/  SYNCS.ARRIVE.TRANS64.RED.A1T0 RZ, [R0+URZ], RZ ;  /* 0x000000ff00ff79a7 */ /* 0x0045e200081004ff */
[----:B----4-:R-:W-:Y:S11]  /*42c0*/  LOP3.LUT P3, RZ, R26, 0x1, RZ, 0xc0, !PT ;  /* 0x000000011aff7812 */ /* 0x010ff6000786c0ff */
[----:B------:R-:W-:Y:S02]  /*42d0*/  @!UPT UIADD3 URZ, UPT, UPT, URZ, URZ, URZ ;  /* 0x000000fffffff290 */ /* 0x000fe4000fffe0ff */
[----:B------:R-:W-:Y:S02]  /*42e0*/  @P3 MOV R13, R24 ;  /* 0x00000018000d3202 */ /* 0x000fe40000000f00 */
[----:B------:R-:W-:Y:S01]  /*42f0*/  @P3 LOP3.LUT R8, R25, 0xffff, RZ, 0xc0, !PT ;  /* 0x0000ffff19083812 */ /* 0x000fe200078ec0ff */
[----:B--2---:R-:W-:Y:S06]  /*4300*/  @!P0 BRA `(.L_x_87) ;  /* 0x0000000000a48947 */ /* 0x004fec0003800000 */
[----:B-1----:R-:W-:Y:S01]  /*4310*/  IMAD.HI.U32 R35, R22, R7, RZ ;  /* 0x0000000716237227 */ /* 0x002fe200078e00ff */
[----:B------:R-:W-:Y:S02]  /*4320*/  ISETP.NE.AND P0, PT, R6, 0x1, PT ;  /* 0x000000010600780c */ /* 0x000fe40003f05270 */
[----:B------:R-:W-:Y:S01]  /*4330*/  ISETP.NE.AND P2, PT, R72, 0x1, PT ;  /* 0x000000014800780c */ /* 0x000fe20003f45270 */
[----:B---3--:R-:W-:Y:S01]  /*4340*/  IMAD.HI.U32 R34, R19, R16, RZ ;  /* 0x0000001013227227 */ /* 0x008fe200078e00ff */
[----:B------:R-:W-:Y:S02]  /*4350*/  SHF.R.U32.HI R35, RZ, R18, R35 ;  /* 0x00000012ff237219 */ /* 0x000fe40000011623 */
[----:B------:R-:W-:Y:S01]  /*4360*/  ISETP.NE.AND P4, PT, R2, 0x1, PT ;  /* 0x000000010200780c */ /* 0x000fe20003f85270 */
[----:B------:R-:W-:Y:S01]  /*4370*/  IMAD.HI.U32 R36, R13, R16, RZ ;  /* 0x000000100d247227 */ /* 0x000fe200078e00ff */
[----:B------:R-:W-:Y:S02]  /*4380*/  SHF.R.U32.HI R34, RZ, R17, R34 ;  /* 0x00000011ff227219 */ /* 0x000fe40000011622 */
[----:B------:R-:W-:Y:S01]  /*4390*/  SEL R3, R22, R35, !P0 ;  /* 0x0000002316037207 */ /* 0x000fe20004000000 */
[C---:B------:R-:W-:Y:S01]  /*43a0*/  IMAD.HI.U32 R35, R8.reuse, R7, RZ ;  /* 0x0000000708237227 */ /* 0x040fe200078e00ff */
[----:B------:R-:W-:Y:S02]  /*43b0*/  SEL R11, R19, R34, !P4 ;  /* 0x00000022130b7207 */ /* 0x000fe40006000000 */
[----:B------:R-:W-:Y:S01]  /*43c0*/  SHF.R.U32.HI R36, RZ, R17, R36 ;  /* 0x00000011ff247219 */ /* 0x000fe20000011624 */
[----:B------:R-:W-:Y:S01]  /*43d0*/  IMAD.HI.U32 R38, R3, R4, RZ ;  /* 0x0000000403267227 */ /* 0x000fe200078e00ff */
[----:B------:R-:W-:Y:S03]  /*43e0*/  SHF.R.U32.HI R35, RZ, R18, R35 ;  /* 0x00000012ff237219 */ /* 0x000fe60000011623 */
[----:B------:R-:W-:Y:S01]  /*43f0*/  IMAD.HI.U32 R34, R11, R4, RZ ;  /* 0x000000040b227227 */ /* 0x000fe200078e00ff */
[----:B------:R-:W-:Y:S02]  /*4400*/  @P2 SHF.R.U32.HI R3, RZ, R5, R38 ;  /* 0x00000005ff032219 */ /* 0x000fe40000011626 */
[----:B------:R-:W-:Y:S02]  /*4410*/  SEL R9, R8, R35, !P0 ;  /* 0x0000002308097207 */ /* 0x000fe40004000000 */
[----:B------:R-:W-:Y:S01]  /*4420*/  @P2 SHF.R.U32.HI R11, RZ, R5, R34 ;  /* 0x00000005ff0b2219 */ /* 0x000fe20000011622 */
[C---:B------:R-:W-:Y:S01]  /*4430*/  IMAD R10, R72.reuse, R3, RZ ;  /* 0x00000003480a7224 */ /* 0x040fe200078e02ff */
[----:B------:R-:W-:Y:S01]  /*4440*/  SEL R3, R13, R36, !P4 ;  /* 0x000000240d037207 */ /* 0x000fe20006000000 */
[C---:B------:R-:W-:Y:S03]  /*4450*/  IMAD.HI.U32 R14, R9.reuse, R4, RZ ;  /* 0x00000004090e7227 */ /* 0x040fe600078e00ff */
[----:B------:R-:W-:Y:S01]  /*4460*/  ISETP.GE.AND P0, PT, R9, R10, PT ;  /* 0x0000000a0900720c */ /* 0x000fe20003f06270 */
[C---:B------:R-:W-:Y:S01]  /*4470*/  IMAD R12, R72.reuse, R11, RZ ;  /* 0x0000000b480c7224 */ /* 0x040fe200078e02ff */
[-C--:B------:R-:W-:Y:S04]  /*4480*/  SHF.R.U32.HI R14, RZ, R5.reuse, R14 ;  /* 0x00000005ff0e7219 */ /* 0x080fe8000001160e */
[----:B------:R-:W-:Y:S02]  /*4490*/  ISETP.GE.OR P0, PT, R3, R12, P0 ;  /* 0x0000000c0300720c */ /* 0x000fe40000706670 */
[----:B------:R-:W-:Y:S05]  /*44a0*/  SEL R15, R9, R14, !P2 ;  /* 0x0000000e090f7207 */ /* 0x000fea0005000000 */
[----:B------:R-:W-:Y:S04]  /*44b0*/  IMAD.MOV R14, RZ, RZ, -R15 ;  /* 0x000000ffff0e7224 */ /* 0x000fe800078e0a0f */
[----:B------:R-:W-:Y:S02]  /*44c0*/  IMAD R14, R72, R14, R9 ;  /* 0x0000000e480e7224 */ /* 0x000fe400078e0209 */
[C---:B------:R-:W-:Y:S05]  /*44d0*/  @!P0 IMAD.HI.U32 R10, R3.reuse, R4, RZ ;  /* 0x00000004030a8227 */ /* 0x040fea00078e00ff */
[----:B------:R-:W-:Y:S04]  /*44e0*/  @!P0 SHF.R.U32.HI R10, RZ, R5, R10 ;  /* 0x00000005ff0a8219 */ /* 0x000fe8000001160a */
[----:B------:R-:W-:Y:S01]  /*44f0*/  @!P0 SEL R0, R3, R10, !P2 ;  /* 0x0000000a03008207 */ /* 0x000fe20005000000 */
[----:B------:R-:W-:Y:S03]  /*4500*/  IMAD.MOV R10, RZ, RZ, -R3 ;  /* 0x000000ffff0a7224 */ /* 0x000fe600078e0a03 */
[----:B------:R-:W-:Y:S01]  /*4510*/  @!P0 IADD3 R15, PT, PT, R15, -R0, RZ ;  /* 0x800000000f0f8210 */ /* 0x000fe20007ffe0ff */
[----:B------:R-:W-:Y:S01]  /*4520*/  @!P0 IMAD R0, R11, R14, R0 ;  /* 0x0000000e0b008224 */ /* 0x000fe200078e0200 */
[----:B------:R-:W-:Y:S01]  /*4530*/  IADD3 R11, PT, PT, -R9, RZ, RZ ;  /* 0x000000ff090b7210 */ /* 0x000fe20007ffe1ff */
[----:B------:R-:W-:Y:S02]  /*4540*/  IMAD R13, R2, R10, R13 ;  /* 0x0000000a020d7224 */ /* 0x000fe400078e020d */
[----:B------:R-:W-:Y:S02]  /*4550*/  @!P0 IMAD R9, R15, R72, R3 ;  /* 0x000000480f098224 */ /* 0x000fe400078e0203 */
[----:B------:R-:W-:Y:S02]  /*4560*/  @!P0 IMAD.MOV.U32 R3, RZ, RZ, R0 ;  /* 0x000000ffff038224 */ /* 0x000fe400078e0000 */
[----:B------:R-:W-:Y:S02]  /*4570*/  IMAD R8, R6, R11, R8 ;  /* 0x0000000b06087224 */ /* 0x000fe400078e0208 */
[----:B------:R-:W-:Y:S02]  /*4580*/  IMAD R13, R3, R2, R13 ;  /* 0x00000002030d7224 */ /* 0x000fe400078e020d */
[----:B------:R-:W-:Y:S02]  /*4590*/  IMAD R8, R9, R6, R8 ;  /* 0x0000000609087224 */ /* 0x000fe400078e0208 */
.L_x_87:
[----:B------:R-:W-:Y:S05]  /*45a0*/  BRA.U UP1, `(.L_x_88) ;  /* 0x0000000101107547 */ /* 0x000fea000b800000 */
[----:B------:R-:W-:Y:S04]  /*45b0*/  MOV R0, UR7 ;  /* 0x0000000700007c02 */ /* 0x000fe80008000f00 */
[----:B------:R-:W-:Y:S04]  /*45c0*/  SHF.L.U32 R3, R0, 0x1f, RZ ;  /* 0x0000001f00037819 */ /* 0x000fe800000006ff */
[----:B------:R-:W2:Y:S02]  /*45d0*/  SYNCS.PHASECHK.TRANS64.TRYWAIT P0, [UR6+0x68], R3 ;  /* 0x00006803ff0075a7 */ /* 0x000ea40008001106 */
[----:B--2---:R-:W-:Y:S05]  /*45e0*/  @!P0 BRA `(.L_x_89) ;  /* 0x0000004800bc8947 */ /* 0x004fea0003800000 */
.L_x_88:
[----:B------:R-:W-:Y:S02]  /*45f0*/  R2UR UR19, R21 ;  /* 0x00000000151372ca */ /* 0x000fe400000e0000 */
[----:B------:R-:W-:Y:S02]  /*4600*/  R2UR UR18, R20 ;  /* 0x00000000141272ca */ /* 0x000fe400000e0000 */
[----:B------:R-:W-:Y:S02]  /*4610*/  ISETP.NE.U32.AND P2, PT, RZ, UR4, PT ;  /* 0x00000004ff007c0c */ /* 0x000fe4000bf45070 */
[----:B------:R-:W-:Y:S02]  /*4620*/  SHF.L.U32 R12, R31, 0x1f, RZ ;  /* 0x0000001f1f0c7819 */ /* 0x000fe400000006ff */
[----:B------:R-:W-:Y:S05]  /*4630*/  ISETP.NE.AND.EX P2, PT, RZ, UR5, PT, P2 ;  /* 0x00000005ff007c0c */ /* 0x000fea000bf45320 */
[----:B------:R-:W-:Y:S02]  /*4640*/  USHF.L.U32 UR19, UR19, 0x7, URZ ;  /* 0x0000000713137899 */ /* 0x000fe400080006ff */
[----:B------:R-:W-:Y:S01]  /*4650*/  USHF.L.U32 UR18, UR18, 0x7, URZ ;  /* 0x0000000712127899 */ /* 0x000fe200080006ff */
[----:B------:R-:W-:Y:S11]  /*4660*/  BRA.U !UP3, `(.L_x_90) ;  /* 0x000000010b347547 */ /* 0x000ff6000b800000 */
[----:B------:R-:W-:Y:S01]  /*4670*/  UPLOP3.LUT UP0, UPT, UPT, UPT, UP2, 0x80, 0x8 ;  /* 0x000000000008789c */ /* 0x000fe20003f0f020 */
[----:B--2---:R-:W-:Y:S02]  /*4680*/  HFMA2 R0, -RZ, RZ, 0, 5.9604644775390625e-08 ;  /* 0x00000001ff007431 */ /* 0x004fe400000001ff */
[----:B------:R-:W-:Y:S03]  /*4690*/  IMAD.MOV.U32 R171, RZ, RZ, 0x1 ;  /* 0x00000001ffab7424 */ /* 0x000fe600078e00ff */
[----:B------:R-:W-:Y:S05]  /*46a0*/  PLOP3.LUT P0, PT, PT, PT, UP0, 0x80, 0x8 ;  /* 0x000000000008781c */ /* 0x000fea0003f0f008 */
[----:B------:R-:W2:Y:S01]  /*46b0*/  @UP0 LDCU.64 UR10, c[0x0][0x888] ;  /* 0x00011100ff0a07ac */ /* 0x000ea20008000a00 */
[----:B------:R-:W-:Y:S07]  /*46c0*/  @UP0 UIMAD UR8, UR36, UR4, URZ ;  /* 0x00000004240802a4 */ /* 0x000fee000f8e02ff */
[----:B------:R-:W-:Y:S01]  /*46d0*/  @!P0 PRMT R171, R0, 0x7610, R171 ;  /* 0x0000761000ab8816 */ /* 0x000fe200000000ab */
[----:B--2---:R-:W-:Y:S03]  /*46e0*/  @UP0 UIMAD.WIDE UR10, UR8, 0x4, UR10 ;  /* 0x00000004080a08a5 */ /* 0x004fe6000f8e020a */
[----:B------:R-:W2:Y:S03]  /*46f0*/  @!UP0 LDCU UR8, c[0x0][0x880] ;  /* 0x00011000ff0887ac */ /* 0x000ea60008000800 */
[----:B------:R-:W-:Y:S01]  /*4700*/  IMAD.U32 R10, RZ, RZ, UR10 ;  /* 0x0000000aff0a7e24 */ /* 0x000fe2000f8e00ff */
[----:B------:R-:W-:Y:S05]  /*4710*/  MOV R11, UR11 ;  /* 0x0000000b000b7c02 */ /* 0x000fea0008000f00 */
[----:B-----5:R4:W5:Y:S02]  /*4720*/  @P0 LDG.E R81, desc[UR46][R10.64] ;  /* 0x0000002e0a510981 */ /* 0x020964000c1e1900 */
[----:B--2-4-:R-:W-:Y:S07]  /*4730*/  @!P0 IMAD.U32 R81, RZ, RZ, UR8 ;  /* 0x00000008ff518e24 */ /* 0x014fee000f8e00ff */
.L_x_90:
[----:B-----5:R-:W-:Y:S01]  /*4740*/  @!P2 FSETP.EQ.AND P0, PT, R81, RZ, PT ;  /* 0x000000ff5100a20b */ /* 0x020fe20003f02000 */
[----:B------:R-:W-:Y:S01]  /*4750*/  @!UPT UIADD3 URZ, UPT, UPT, URZ, URZ, URZ ;  /* 0x000000fffffff290 */ /* 0x000fe2000fffe0ff */
[----:B------:R-:W-:Y:S11]  /*4760*/  @!P2 BRA `(.L_x_91) ;  /* 0x000000000014a947 */ /* 0x000ff60003800000 */
[----:B------:R-:W-:Y:S02]  /*4770*/  LOP3.LUT P2, RZ, R171, 0xff, RZ, 0xc0, !PT ;  /* 0x000000ffabff7812 */ /* 0x000fe4000784c0ff */
[----:B------:R-:W-:Y:S04]  /*4780*/  PLOP3.LUT P0, PT, PT, PT, UP0, 0x80, 0x8 ;  /* 0x000000000008781c */ /* 0x000fe80003f0f008 */
[----:B------:R-:W-:Y:S07]  /*4790*/  PLOP3.LUT P0, PT, P0, PT, PT, 0x8, 0x80 ;  /* 0x000000000080781c */ /* 0x000fee000070e170 */
[----:B------:R-:W-:Y:S11]  /*47a0*/  @P2 FSETP.EQ.AND P0, PT, R81, RZ, PT ;  /* 0x000000ff5100220b */ /* 0x000ff60003f02000 */
[----:B------:R-:W-:Y:S02]  /*47b0*/  @!UPT UIADD3 URZ, UPT, UPT, URZ, URZ, URZ ;  /* 0x000000fffffff290 */ /* 0x000fe4000fffe0ff */
.L_x_91:
[----:B------:R-:W4:Y:S01]  /*47c0*/  SYNCS.PHASECHK.TRANS64.TRYWAIT P2, [UR6+0x50], R12 ;  /* 0x0000500cff0075a7 */ /* 0x000f220008041106 */
[----:B------:R-:W-:Y:S04]  /*47d0*/  ELECT P4, URZ, PT ;  /* 0x0000000000ff782f */ /* 0x000fe80003880000 */
[----:B------:R-:W-:Y:S11]  /*47e0*/  PLOP3.LUT P4, PT, P0, P4, PT, 0xf2, 0x2f ;  /* 0x00000000002f781c */ /* 0x000ff60000789e72 */
[----:B------:R-:W-:Y:S02]  /*47f0*/  @!UPT UIADD3 URZ, UPT, UPT, URZ, URZ, URZ ;  /* 0x000000fffffff290 */ /* 0x000fe4000fffe0ff */
[----:B-1----:R-:W-:Y:S05]  /*4800*/  @!P4 IADD3 R21, P0, PT, R32, 0x580, RZ ;  /* 0x000005802015c810 */ /* 0x002fea0007f1e0ff */
[----:B------:R-:W-:Y:S01]  /*4810*/  @!P4 IMAD.X R20, RZ, RZ, R33, P0 ;  /* 0x000000ffff14c224 */ /* 0x000fe200000e0621 */
[----:B----4-:R-:W-:Y:S07]  /*4820*/  @!P2 BRA `(.L_x_92) ;  /* 0x000000480044a947 */ /* 0x010fee0003800000 */
.L_x_157:
[----:B------:R-:W4:Y:S01]  /*4830*/  LDC.64 R14, c[0x0][0xb10] ;  /* 0x0002c400ff0e7b82 */ /* 0x000f220000000a00 */
[----:B------:R-:W-:Y:S01]  /*4840*/  @!P4 R2UR UR8, R20 ;  /* 0x000000001408c2ca */ /* 0x000fe200000e0000 */
[----:B------:R-:W-:Y:S01]  /*4850*/  VOTEU.ALL UP1, P4 ;  /* 0x0000000000ff7886 */ /* 0x000fe20002020000 */
[----:B------:R-:W-:Y:S01]  /*4860*/  @!P4 R2UR UR9, R21 ;  /* 0x000000001509c2ca */ /* 0x000fe200000e0000 */
[----:B------:R-:W-:Y:S01]  /*4870*/  UMOV UR10, 0x0 ;  /* 0x00000000000a7882 */ /* 0x000fe20000000000 */
[----:B------:R-:W-:Y:S03]  /*4880*/  UMOV UR11, 0x10000000 ;  /* 0x10000000000b7882 */ /* 0x000fe60000000000 */
[----:B------:R-:W5:Y:S01]  /*4890*/  LDC.64 R10, c[0x0][0xb18] ;  /* 0x0002c600ff0a7b82 */ /* 0x000f620000000a00 */
[----:B------:R-:W-:Y:S01]  /*48a0*/  @!UP1 UIADD3 UR16, UPT, UPT, UR6, 0x200, URZ ;  /* 0x0000020006109890 */ /* 0x000fe2000fffe0ff */
[----:B------:R-:W-:Y:S01]  /*48b0*/  @P3 SHF.R.U32.HI R28, RZ, 0x10, R25 ;  /* 0x00000010ff1c3819 */ /* 0x000fe20000011619 */
[----:B------:R-:W-:Y:S01]  /*48c0*/  VOTEU.ALL UP1, P4 ;  /* 0x0000000000ff7886 */ /* 0x000fe20002020000 */
[----:B------:R-:W-:Y:S01]  /*48d0*/  UMOV UR20, UR36 ;  /* 0x0000002400147c82 */ /* 0x000fe20008000000 */
[----:B------:R-:W-:Y:S03]  /*48e0*/  VIADD R30, R30, 0x1 ;  /* 0x000000011e1e7836 */ /* 0x000fe60000000000 */
[----:B--2---:R-:W2:Y:S01]  /*48f0*/  @!P1 LDC R0, c[0x0][0xb20] ;  /* 0x0002c800ff009b82 */ /* 0x004ea20000000800 */
[----:B------:R-:W-:Y:S01]  /*4900*/  IMAD.U32 R21, RZ, RZ, UR8 ;  /* 0x00000008ff157e24 */ /* 0x000fe2000f8e00ff */
[----:B------:R-:W-:Y:S06]  /*4910*/  UPRMT UR8, UR37, 0x654, UR17 ;  /* 0x0000065425087896 */ /* 0x000fec0008000011 */
[----:B-1----:R-:W1:Y:S01]  /*4920*/  @!P1 LDC R3, c[0x0][0xb0c] ;  /* 0x0002c300ff039b82 */ /* 0x002e620000000800 */
[----:B------:R-:W-:Y:S01]  /*4930*/  IMAD.U32 R20, RZ, RZ, UR9 ;  /* 0x00000009ff147e24 */ /* 0x000fe2000f8e00ff */
[----:B------:R-:W-:Y:S04]  /*4940*/  @!P4 R2UR UR15, R21 ;  /* 0x00000000150fc2ca */ /* 0x000fe800000e0000 */
[----:B------:R-:W-:Y:S01]  /*4950*/  @!P4 R2UR UR14, R20 ;  /* 0x00000000140ec2ca */ /* 0x000fe200000e0000 */
[----:B------:R-:W-:Y:S11]  /*4960*/  @!P4 IMAD.MOV.U32 R20, RZ, RZ, 0x2000 ;  /* 0x00002000ff14c424 */ /* 0x000ff600078e00ff */
[----:B------:R-:W-:Y:S01]  /*4970*/  @!UPT UIADD3 URZ, UPT, UPT, URZ, URZ, URZ ;  /* 0x000000fffffff290 */ /* 0x000fe2000fffe0ff */
[----:B------:R1:W-:Y:S01]  /*4980*/  @!UP1 UTMALDG.3D [UR16], [UR14], desc[UR10] ;  /* 0x00000a100e0095b4 */ /* 0x0003e20008011000 */
[----:B------:R1:W-:Y:S02]  /*4990*/  @!P4 SYNCS.ARRIVE.TRANS64.RED.A0TR RZ, [UR6+0x40], R20 ;  /* 0x00004014ffffc9a7 */ /* 0x0003e40008300406 */
[----:B-1----:R-:W-:Y:S01]  /*49a0*/  @!P1 ISETP.NE.AND P2, PT, R3, 0x1, PT ;  /* 0x000000010300980c */ /* 0x002fe20003f45270 */
[C---:B----4-:R-:W-:Y:S01]  /*49b0*/  @!P1 IMAD.HI.U32 R14, R13.reuse, R14, RZ ;  /* 0x0000000e0d0e9227 */ /* 0x050fe200078e00ff */
[----:B-----5:R-:W-:Y:S03]  /*49c0*/  @!P1 ISETP.NE.AND P0, PT, R10, 0x1, PT ;  /* 0x000000010a00980c */ /* 0x020fe60003f05270 */
[C---:B------:R-:W-:Y:S01]  /*49d0*/  @!P1 IMAD.HI.U32 R11, R8.reuse, R11, RZ ;  /* 0x0000000b080b9227 */ /* 0x040fe200078e00ff */
[----:B------:R-:W-:Y:S04]  /*49e0*/  @!P1 SHF.R.U32.HI R14, RZ, R15, R14 ;  /* 0x0000000fff0e9219 */ /* 0x000fe8000001160e */
[----:B--2---:R-:W-:Y:S01]  /*49f0*/  @!P1 SHF.R.U32.HI R9, RZ, R0, R11 ;  /* 0x00000000ff099219 */ /* 0x004fe2000001160b */
[----:B------:R-:W-:Y:S01]  /*4a00*/  SYNCS.ARRIVE.TRANS64.RED.A1T0 RZ, [UR8], RZ ;  /* 0x000000ffffff79a7 */ /* 0x000fe20008100408 */
[----:B------:R-:W-:Y:S02]  /*4a10*/  @!P1 SEL R14, R13, R14, !P2 ;  /* 0x0000000e0d0e9207 */ /* 0x000fe40005000000 */
[----:B------:R-:W-:Y:S01]  /*4a20*/  @!P1 SEL R9, R8, R9, !P0 ;  /* 0x0000000908099207 */ /* 0x000fe20004000000 */
[----:B------:R-:W1:Y:S04]  /*4a30*/  SYNCS.PHASECHK.TRANS64.TRYWAIT P5, [UR6+0x58], R12 ;  /* 0x0000580cff0075a7 */ /* 0x000e6800080a1106 */
[----:B------:R-:W-:Y:S02]  /*4a40*/  @!P1 IMAD.IADD R0, R9, 0x1, -R14 ;  /* 0x0000000109009824 */ /* 0x000fe400078e0a0e */
[----:B------:R-:W-:Y:S02]  /*4a50*/  @!P1 IMAD.IADD R9, R14, 0x1, -R9 ;  /* 0x000000010e099824 */ /* 0x000fe400078e0a09 */
[----:B------:R-:W-:Y:S02]  /*4a60*/  @!P1 IMAD R13, R0, R3, R13 ;  /* 0x00000003000d9224 */ /* 0x000fe400078e020d */
[----:B------:R-:W-:Y:S01]  /*4a70*/  @!P1 IMAD R8, R9, R10, R8 ;  /* 0x0000000a09089224 */ /* 0x000fe200078e0208 */
[----:B-1----:R-:W-:Y:S06]  /*4a80*/  @!P5 BRA `(.L_x_93) ;  /* 0x0000004400c4d947 */ /* 0x002fec0003800000 */
.L_x_159:
[----:B-1----:R-:W-:Y:S01]  /*4a90*/  @!P4 IADD3 R3, P0, PT, R32, 0x580, RZ ;  /* 0x000005802003c810 */ /* 0x002fe20007f1e0ff */
[----:B------:R-:W-:Y:S01]  /*4aa0*/  VOTEU.ALL UP1, P4 ;  /* 0x0000000000ff7886 */ /* 0x000fe20002020000 */
[----:B------:R-:W-:Y:S01]  /*4ab0*/  UMOV UR20, 0x0 ;  /* 0x0000000000147882 */ /* 0x000fe20000000000 */
[----:B------:R-:W-:Y:S01]  /*4ac0*/  UMOV UR21, 0x10000000 ;  /* 0x1000000000157882 */ /* 0x000fe20000000000 */
[----:B------:R-:W-:Y:S01]  /*4ad0*/  @!P4 R2UR UR9, R3 ;  /* 0x000000000309c2ca */ /* 0x000fe200000e0000 */
[----:B------:R-:W-:Y:S01]  /*4ae0*/  @!P4 IMAD.X R0, RZ, RZ, R33, P0 ;  /* 0x000000ffff00c224 */ /* 0x000fe200000e0621 */
[----:B------:R-:W-:Y:S01]  /*4af0*/  @!UP1 UIADD3 UR10, UPT, UPT, UR18, 0x40, URZ ;  /* 0x00000040120a9890 */ /* 0x000fe2000fffe0ff */
[----:B------:R-:W-:Y:S01]  /*4b00*/  ISETP.NE.AND P0, PT, R30, 0x2, PT ;  /* 0x000000021e00780c */ /* 0x000fe20003f05270 */
[----:B------:R-:W-:Y:S01]  /*4b10*/  UMOV UR11, UR19 ;  /* 0x00000013000b7c82 */ /* 0x000fe20008000000 */
[----:B------:R-:W-:Y:S01]  /*4b20*/  UMOV UR12, UR36 ;  /* 0x00000024000c7c82 */ /* 0x000fe20008000000 */
[----:B------:R-:W-:Y:S01]  /*4b30*/  @!P4 R2UR UR8, R0 ;  /* 0x000000000008c2ca */ /* 0x000fe200000e0000 */
[----:B------:R-:W-:Y:S01]  /*4b40*/  IMAD.IADD R20, R8, 0x1, R147 ;  /* 0x0000000108147824 */ /* 0x000fe200078e0293 */
[----:B------:R-:W-:Y:S01]  /*4b50*/  @P3 R2UR UR36, R28 ;  /* 0x000000001c2432ca */ /* 0x000fe200000e0000 */
[----:B------:R-:W-:Y:S01]  /*4b60*/  IMAD.IADD R21, R13, 0x1, R170 ;  /* 0x000000010d157824 */ /* 0x000fe200078e02aa */
[----:B------:R-:W-:Y:S02]  /*4b70*/  SEL R0, RZ, 0x1, P0 ;  /* 0x00000001ff007807 */ /* 0x000fe40000000000 */
[----:B------:R-:W-:Y:S01]  /*4b80*/  LOP3.LUT R31, R31, 0x1, RZ, 0x3c, !PT ;  /* 0x000000011f1f7812 */ /* 0x000fe200078e3cff */
[----:B------:R-:W-:Y:S01]  /*4b90*/  IMAD.U32 R10, RZ, RZ, UR9 ;  /* 0x00000009ff0a7e24 */ /* 0x000fe2000f8e00ff */
[----:B------:R-:W-:Y:S01]  /*4ba0*/  @!UP1 UIADD3 UR9, UPT, UPT, UR6, 0x48, URZ ;  /* 0x0000004806099890 */ /* 0x000fe2000fffe0ff */
[----:B------:R-:W-:Y:S02]  /*4bb0*/  LOP3.LUT R29, R29, R0, RZ, 0x3c, !PT ;  /* 0x000000001d1d7212 */ /* 0x000fe400078e3cff */
[----:B------:R-:W-:Y:S02]  /*4bc0*/  SEL R30, R30, RZ, P0 ;  /* 0x000000ff1e1e7207 */ /* 0x000fe40000000000 */
[----:B------:R-:W-:Y:S01]  /*4bd0*/  IMAD.U32 R11, RZ, RZ, UR8 ;  /* 0x00000008ff0b7e24 */ /* 0x000fe2000f8e00ff */
[----:B------:R-:W-:Y:S01]  /*4be0*/  @!P4 R2UR UR14, R10 ;  /* 0x000000000a0ec2ca */ /* 0x000fe200000e0000 */
[----:B------:R-:W-:Y:S01]  /*4bf0*/  @!UP1 UIADD3 UR8, UPT, UPT, UR6, 0x2200, URZ ;  /* 0x0000220006089890 */ /* 0x000fe2000fffe0ff */
[----:B------:R-:W-:Y:S02]  /*4c00*/  VOTEU.ALL UP1, P4 ;  /* 0x0000000000ff7886 */ /* 0x000fe40002020000 */
[----:B------:R-:W-:Y:S11]  /*4c10*/  @!P4 R2UR UR15, R11 ;  /* 0x000000000b0fc2ca */ /* 0x000ff600000e0000 */
[----:B------:R-:W-:Y:S02]  /*4c20*/  @!UPT UIADD3 URZ, UPT, UPT, URZ, URZ, URZ ;  /* 0x000000fffffff290 */ /* 0x000fe4000fffe0ff */
[----:B------:R2:W-:Y:S01]  /*4c30*/  @!UP1 UTMALDG.3D [UR8], [UR14], desc[UR20] ;  /* 0x000014080e0095b4 */ /* 0x0005e20008011000 */
[----:B------:R2:W-:Y:S01]  /*4c40*/  @!P4 SYNCS.ARRIVE.TRANS64.RED.A0TR RZ, [UR6+0x48], R23 ;  /* 0x00004817ffffc9a7 */ /* 0x0005e20008300406 */
[----:B------:R-:W-:Y:S01]  /*4c50*/  UPLOP3.LUT UP1, UPT, UPT, UPT, UPT, 0x80, 0x8 ;  /* 0x000000000008789c */ /* 0x000fe20003f2f070 */
[----:B------:R-:W-:Y:S01]  /*4c60*/  SYNCS.ARRIVE.TRANS64.RED.A1T0 RZ, [UR13], RZ ;  /* 0x000000ffffff79a7 */ /* 0x000fe2000810040d */
[----:B------:R-:W-:Y:S09]  /*4c70*/  @P3 BRA `(.L_x_94) ;  /* 0xfffffff400503947 */ /* 0x000ff2000383ffff */
[----:B------:R-:W-:-:S04]  /*4c80*/  SHF.L.U32 R3, R31, 0x1f, RZ ;  /* 0x0000001f1f037819 */ /* 0x000fc800000006ff */
[----:B------:R-:W1:Y:S02]  /*4c90*/  SYNCS.PHASECHK.TRANS64.TRYWAIT P0, [UR6+0x50], R3 ;  /* 0x00005003ff0075a7 */ /* 0x000e640008001106 */
[----:B-1----:R-:W-:Y:S05]  /*4ca0*/  @!P0 BRA `(.L_x_95) ;  /* 0x0000004400548947 */ /* 0x002fea0003800000 */
.L_x_161:
[----:B-1----:R-:W-:-:S07]  /*4cb0*/  MOV R0, UR6 ;  /* 0x0000000600007c02 */ /* 0x002fce0008000f00 */
.L_x_96:
[----:B-1----:R-:W-:-:S04]  /*4cc0*/  SHF.L.U32 R3, R31, 0x1f, RZ ;  /* 0x0000001f1f037819 */ /* 0x002fc800000006ff */
[----:B------:R1:W4:Y:S03]  /*4cd0*/  SYNCS.PHASECHK.TRANS64.TRYWAIT P0, [R0+URZ+0x58], R3 ;  /* 0x00005803000075a7 */ /* 0x00032600080011ff */
[----:B----4-:R-:W-:Y:S05]  /*4ce0*/  @!P0 NANOSLEEP.SYNCS 0x989680 ;  /* 0x009896800000895d */ /* 0x010fea0003900000 */
[----:B------:R-:W4:Y:S02]  /*4cf0*/  @!P0 SYNCS.PHASECHK.TRANS64 P0, [R0+URZ+0x58], R3 ;  /* 0x00005803000085a7 */ /* 0x000f2400080010ff */
[----:B--2-4-:R-:W-:Y:S05]  /*4d00*/  @P0 EXIT ;  /* 0x000000000000094d */ /* 0x014fea0003800000 */
[----:B------:R-:W-:Y:S05]  /*4d10*/  BRA `(.L_x_96) ;  /* 0xfffffffc00e87947 */ /* 0x000fea000383ffff */
.L_x_85:
[----:B------:R-:W-:-:S06]  /*4d20*/  UISETP.GE.AND UP1, UPT, UR10, 0x4, UPT ;  /* 0x000000040a00788c */ /* 0x000fcc000bf26270 */
[----:B------:R-:W-:-:S13]  /*4d30*/  PLOP3.LUT P0, PT, PT, PT, UP1, 0x80, 0x8 ;  /* 0x000000000008781c */ /* 0x000fda0003f0f018 */
[----:B------:R-:W-:Y:S05]  /*4d40*/  @!P0 EXIT ;  /* 0x000000000000894d */ /* 0x000fea0003800000 */
[----:B------:R-:W-:Y:S01]  /*4d50*/  BAR.SYNC.DEFER_BLOCKING 0x6, 0xa0 ;  /* 0x0182800000007b1d */ /* 0x000fe20000010000 */
[C---:B------:R-:W-:Y:S01]  /*4d60*/  IMAD.SHL.U32 R3, R189.reuse, 0x40, RZ ;  /* 0x00000040bd037824 */ /* 0x040fe200078e00ff */
[C---:B------:R-:W-:Y:S01]  /*4d70*/  LOP3.LUT R193, R189.reuse, 0x60, RZ, 0xc0, !PT ;  /* 0x00000060bdc17812 */ /* 0x040fe200078ec0ff */
[C---:B------:R-:W-:Y:S01]  /*4d80*/  IMAD.SHL.U32 R172, R189.reuse, 0x8, RZ ;  /* 0x00000008bdac7824 */ /* 0x040fe200078e00ff */
[C---:B------:R-:W-:Y:S01]  /*4d90*/  LOP3.LUT R191, R189.reuse, 0x2, RZ, 0xc0, !PT ;  /* 0x00000002bdbf7812 */ /* 0x040fe200078ec0ff */
[----:B------:R-:W-:Y:S01]  /*4da0*/  IMAD.U32 R79, R189, 0x10000, RZ ;  /* 0x00010000bd4f7824 */ /* 0x000fe200078e00ff */
[----:B------:R-:W-:Y:S02]  /*4db0*/  UMOV UR49, 0x400 ;  /* 0x0000040000317882 */ /* 0x000fe40000000000 */
[----:B------:R-:W1:Y:S01]  /*4dc0*/  LDC R177, c[0x0][0x370] ;  /* 0x0000dc00ffb17b82 */ /* 0x000e620000000800 */
[----:B------:R-:W-:Y:S01]  /*4dd0*/  ULEA UR49, UR37, UR49, 0x18 ;  /* 0x0000003125317291 */ /* 0x000fe2000f8ec0ff */
[----:B------:R-:W-:Y:S01]  /*4de0*/  LOP3.LUT R5, R3, 0x180, RZ, 0xc0, !PT ;  /* 0x0000018003057812 */ /* 0x000fe200078ec0ff */
[----:B------:R-:W-:Y:S01]  /*4df0*/  HFMA2 R196, -RZ, RZ, 0, 0 ;  /* 0x00000000ffc47431 */ /* 0x000fe200000001ff */
[----:B------:R-:W-:Y:S01]  /*4e00*/  LOP3.LUT R79, R79, 0x600000, RZ, 0xc0, !PT ;  /* 0x006000004f4f7812 */ /* 0x000fe200078ec0ff */
[----:B------:R-:W-:Y:S01]  /*4e10*/  UIADD3 UR4, UPT, UPT, UR49, 0x4200, URZ ;  /* 0x0000420031047890 */ /* 0x000fe2000fffe0ff */
[----:B------:R-:W-:Y:S01]  /*4e20*/  LOP3.LUT R172, R5, 0x30, R172, 0xf8, !PT ;  /* 0x0000003005ac7812 */ /* 0x000fe200078ef8ac */
[----:B------:R-:W-:Y:S01]  /*4e30*/  IMAD.MOV.U32 R76, RZ, RZ, RZ ;  /* 0x000000ffff4c7224 */ /* 0x000fe200078e00ff */
[----:B------:R-:W2:Y:S01]  /*4e40*/  LDC R74, c[0x0][0xb0c] ;  /* 0x0002c300ff4a7b82 */ /* 0x000ea20000000800 */
[----:B------:R-:W-:-:S02]  /*4e50*/  LOP3.LUT R189, R189, 0x4, RZ, 0xc0, !PT ;  /* 0x00000004bdbd7812 */ /* 0x000fc400078ec0ff */
[----:B------:R-:W-:Y:S02]  /*4e60*/  CS2R R182, SRZ ;  /* 0x0000000000b67805 */ /* 0x000fe4000001ff00 */
[----:B------:R-:W-:Y:S02]  /*4e70*/  LOP3.LUT R172, R172, 0x1e40, R3, 0xf8, !PT ;  /* 0x00001e40acac7812 */ /* 0x000fe400078ef803 */
[----:B------:R-:W-:Y:S02]  /*4e80*/  CS2R R180, SRZ ;  /* 0x0000000000b47805 */ /* 0x000fe4000001ff00 */
[----:B------:R-:W-:Y:S01]  /*4e90*/  IADD3 R188, PT, PT, -R189, 0x2, RZ ;  /* 0x00000002bdbc7810 */ /* 0x000fe20007ffe1ff */
[----:B------:R-:W-:Y:S01]  /*4ea0*/  IMAD.MOV R176, RZ, RZ, -R191 ;  /* 0x000000ffffb07224 */ /* 0x000fe200078e0abf */
[----:B------:R-:W-:Y:S01]  /*4eb0*/  MOV R192, UR4 ;  /* 0x0000000400c07c02 */ /* 0x000fe20008000f00 */
[----:B------:R-:W3:Y:S01]  /*4ec0*/  LDC R174, c[0x0][0xb20] ;  /* 0x0002c800ffae7b82 */ /* 0x000ee20000000800 */
[----:B------:R-:W4:Y:S01]  /*4ed0*/  LDS R0, [UR49+0x120] ;  /* 0x00012031ff007984 */ /* 0x000f220008000800 */
[----:B------:R-:W-:Y:S01]  /*4ee0*/  VIADD R190, R172, UR49 ;  /* 0x00000031acbe7c36 */ /* 0x000fe20008000000 */
[----:B------:R-:W1:Y:S01]  /*4ef0*/  LDCU.64 UR52, c[0x0][0x348] ;  /* 0x00006900ff3477ac */ /* 0x000e620008000a00 */
[----:B------:R-:W-:-:S02]  /*4f00*/  IMAD.MOV R175, RZ, RZ, -R189 ;  /* 0x000000ffffaf7224 */ /* 0x000fc400078e0abd */
[----:B------:R-:W-:Y:S01]  /*4f10*/  VIADD R190, R190, 0x200 ;  /* 0x00000200bebe7836 */ /* 0x000fe20000000000 */
[----:B------:R-:W1:Y:S01]  /*4f20*/  LDCU.64 UR38, c[0x0][0x888] ;  /* 0x00011100ff2677ac */ /* 0x000e620008000a00 */
[----:B------:R-:W1:Y:S01]  /*4f30*/  LDC R73, c[0x0][0xb30] ;  /* 0x0002cc00ff497b82 */ /* 0x000e620000000800 */
[----:B------:R-:W1:Y:S01]  /*4f40*/  LDCU.64 UR44, c[0x0][0x890] ;  /* 0x00011200ff2c77ac */ /* 0x000e620008000a00 */
[----:B------:R-:W-:-:S06]  /*4f50*/  UIADD3 UR48, UPT, UPT, UR49, 0x200, URZ ;  /* 0x0000020031307890 */ /* 0x000fcc000fffe0ff */
[----:B------:R-:W1:Y:S08]  /*4f60*/  LDC.64 R168, c[0x0][0xb10] ;  /* 0x0002c400ffa87b82 */ /* 0x000e700000000a00 */
[----:B------:R-:W1:Y:S08]  /*4f70*/  LDC.64 R70, c[0x0][0xb18] ;  /* 0x0002c600ff467b82 */ /* 0x000e700000000a00 */
[----:B------:R-:W1:Y:S08]  /*4f80*/  LDC.64 R68, c[0x0][0xb28] ;  /* 0x0002ca00ff447b82 */ /* 0x000e700000000a00 */
[----:B------:R-:W1:Y:S01]  /*4f90*/  LDC.64 R166, c[0x0][0x8b0] ;  /* 0x00022c00ffa67b82 */ /* 0x000e620000000a00 */
[----:B----4-:R-:W-:-:S07]  /*4fa0*/  IMAD.IADD R79, R0, 0x1, R79 ;  /* 0x00000001004f7824 */ /* 0x010fce00078e024f */
[----:B------:R-:W4:Y:S08]  /*4fb0*/  LDC.64 R164, c[0x0][0x8a8] ;  /* 0x00022a00ffa47b82 */ /* 0x000f300000000a00 */
[----:B--23--:R-:W1:Y:S02]  /*4fc0*/  LDC R178, c[0x0][0x374] ;  /* 0x0000dd00ffb27b82 */ /* 0x00ce640000000800 */
.L_x_123:
[----:B------:R-:W-:Y:S02]  /*4fd0*/  LEA R0, R196, UR49, 0x3 ;  /* 0x00000031c4007c11 */ /* 0x000fe4000f8e18ff */
[----:B------:R-:W-:Y:S02]  /*4fe0*/  SHF.L.U32 R3, R182, 0x1f, RZ ;  /* 0x0000001fb6037819 */ /* 0x000fe400000006ff */
[----:B-1----:R-:W-:Y:S02]  /*4ff0*/  LEA R16, R196, UR49, 0x4 ;  /* 0x00000031c4107c11 */ /* 0x002fe4000f8e20ff */
[----:B------:R-:W2:Y:S02]  /*5000*/  SYNCS.PHASECHK.TRANS64.TRYWAIT P0, [R0+URZ+0x70], R3 ;  /* 0x00007003000075a7 */ /* 0x000ea400080011ff */
[----:B--2---:R-:W-:Y:S05]  /*5010*/  @!P0 BRA `(.L_x_97) ;  /* 0x0000004000908947 */ /* 0x004fea0003800000 */
.L_x_162:
[----:B------:R-:W3:Y:S01]  /*5020*/  LDC.64 R12, c[0x0][0xb10] ;  /* 0x0002c400ff0c7b82 */ /* 0x000ee20000000a00 */
[----:B------:R-:W4:Y:S01]  /*5030*/  LDS.128 R16, [R16+0x100] ;  /* 0x0001000010107984 */ /* 0x000f220000000c00 */
[----:B-1----:R-:W-:Y:S01]  /*5040*/  ISETP.NE.AND P1, PT, R73, 0x1, PT ;  /* 0x000000014900780c */ /* 0x002fe20003f25270 */
[----:B--2---:R-:W-:Y:S01]  /*5050*/  VIADD R0, R0, 0x80 ;  /* 0x0000008000007836 */ /* 0x004fe20000000000 */
[----:B------:R-:W-:Y:S04]  /*5060*/  ISETP.GE.AND P0, PT, R72, 0x1, PT ;  /* 0x000000014800780c */ /* 0x000fe80003f06270 */
[----:B------:R-:W1:Y:S01]  /*5070*/  LDC.64 R10, c[0x0][0xb18] ;  /* 0x0002c600ff0a7b82 */ /* 0x000e620000000a00 */
[----:B------:R-:W-:Y:S01]  /*5080*/  PRMT R0, RZ, 0x654, R0 ;  /* 0x00000654ff007816 */ /* 0x000fe20000000000 */
[----:B------:R-:W-:Y:S01]  /*5090*/  @!PT LDS RZ, [RZ] ;  /* 0x00000000fffff984 */ /* 0x000fe20000000800 */
[----:B------:R-:W-:Y:S01]  /*50a0*/  @!PT LDS RZ, [RZ] ;  /* 0x00000000fffff984 */ /* 0x000fe20000000800 */
[----:B------:R-:W-:Y:S01]  /*50b0*/  @!PT LDS RZ, [RZ] ;  /* 0x00000000fffff984 */ /* 0x000fe20000000800 */
[----:B------:R-:W-:Y:S01]  /*50c0*/  @!PT LDS RZ, [RZ] ;  /* 0x00000000fffff984 */ /* 0x000fe20000000800 */
[----:B------:R2:W-:Y:S06]  /*50d0*/  MEMBAR.ALL.CTA ;  /* 0x0000000000007992 */ /* 0x0005ec0000008000 */
[----:B--2---:R-:W2:Y:S01]  /*50e0*/  FENCE.VIEW.ASYNC.S ;  /* 0x00000000000073c6 */ /* 0x004ea20000000000 */
[----:B------:R-:W1:Y:S08]  /*50f0*/  @!P1 LDC R14, c[0x0][0xb20] ;  /* 0x0002c800ff0e9b82 */ /* 0x000e700000000800 */
[----:B------:R-:W1:Y:S01]  /*5100*/  @!P1 LDC R9, c[0x0][0xb0c] ;  /* 0x0002c300ff099b82 */ /* 0x000e620000000800 */
[----:B--2---:R2:W-:Y:S01]  /*5110*/  SYNCS.ARRIVE.TRANS64.RED.A1T0 RZ, [R0+URZ], RZ ;  /* 0x000000ff00ff79a7 */ /* 0x0045e200081004ff */
[----:B----4-:R-:W-:Y:S04]  /*5120*/  LOP3.LUT P4, RZ, R18, 0x1, RZ, 0xc0, !PT ;  /* 0x0000000112ff7812 */ /* 0x010fe8000788c0ff */
[----:B------:R-:W-:Y:S09]  /*5130*/  P2R R194, PR, RZ, 0x10 ;  /* 0x00000010ffc27803 */ /* 0x000ff20000000000 */
[----:B------:R-:W-:Y:S02]  /*5140*/  @P4 MOV R77, R16 ;  /* 0x00000010004d4202 */ /* 0x000fe40000000f00 */
[----:B------:R-:W-:Y:S01]  /*5150*/  @P4 LOP3.LUT R75, R17, 0xffff, RZ, 0xc0, !PT ;  /* 0x0000ffff114b4812 */ /* 0x000fe200078ec0ff */
[----:B--23--:R-:W-:Y:S06]  /*5160*/  @!P0 BRA `(.L_x_98) ;  /* 0x0000000000a48947 */ /* 0x00cfec0003800000 */
[----:B------:R-:W-:Y:S01]  /*5170*/  IMAD.HI.U32 R23, R178, R71, RZ ;  /* 0x00000047b2177227 */ /* 0x000fe200078e00ff */
[----:B------:R-:W-:Y:S02]  /*5180*/  ISETP.NE.AND P0, PT, R70, 0x1, PT ;  /* 0x000000014600780c */ /* 0x000fe40003f05270 */
[----:B------:R-:W-:Y:S01]  /*5190*/  ISETP.NE.AND P2, PT, R72, 0x1, PT ;  /* 0x000000014800780c */ /* 0x000fe20003f45270 */
[----:B------:R-:W-:Y:S01]  /*51a0*/  IMAD.HI.U32 R22, R177, R168, RZ ;  /* 0x000000a8b1167227 */ /* 0x000fe200078e00ff */
[----:B------:R-:W-:Y:S02]  /*51b0*/  SHF.R.U32.HI R23, RZ, R174, R23 ;  /* 0x000000aeff177219 */ /* 0x000fe40000011617 */
[----:B------:R-:W-:Y:S01]  /*51c0*/  ISETP.NE.AND P3, PT, R74, 0x1, PT ;  /* 0x000000014a00780c */ /* 0x000fe20003f65270 */
[----:B------:R-:W-:Y:S01]  /*51d0*/  IMAD.HI.U32 R26, R77, R168, RZ ;  /* 0x000000a84d1a7227 */ /* 0x000fe200078e00ff */
[----:B------:R-:W-:Y:S02]  /*51e0*/  SHF.R.U32.HI R22, RZ, R169, R22 ;  /* 0x000000a9ff167219 */ /* 0x000fe40000011616 */
[----:B------:R-:W-:Y:S01]  /*51f0*/  SEL R3, R178, R23, !P0 ;  /* 0x00000017b2037207 */ /* 0x000fe20004000000 */
[----:B------:R-:W-:Y:S01]  /*5200*/  IMAD.HI.U32 R23, R75, R71, RZ ;  /* 0x000000474b177227 */ /* 0x000fe200078e00ff */
[----:B------:R-:W-:Y:S02]  /*5210*/  SEL R7, R177, R22, !P3 ;  /* 0x00000016b1077207 */ /* 0x000fe40005800000 */
[----:B------:R-:W-:Y:S01]  /*5220*/  SHF.R.U32.HI R26, RZ, R169, R26 ;  /* 0x000000a9ff1a7219 */ /* 0x000fe2000001161a */
[-C--:B------:R-:W-:Y:S04]  /*5230*/  IMAD.HI.U32 R22, R3, R68.reuse, RZ ;  /* 0x0000004403167227 */ /* 0x080fe800078e00ff */
[----:B------:R-:W-:Y:S01]  /*5240*/  IMAD.HI.U32 R24, R7, R68, RZ ;  /* 0x0000004407187227 */ /* 0x000fe200078e00ff */
[-C--:B------:R-:W-:Y:S02]  /*5250*/  @P2 SHF.R.U32.HI R3, RZ, R69.reuse, R22 ;  /* 0x00000045ff032219 */ /* 0x080fe40000011616 */
[----:B------:R-:W-:Y:S02]  /*5260*/  SHF.R.U32.HI R22, RZ, R174, R23 ;  /* 0x000000aeff167219 */ /* 0x000fe40000011617 */
[----:B------:R-:W-:Y:S01]  /*5270*/  @P2 SHF.R.U32.HI R7, RZ, R69, R24 ;  /* 0x00000045ff072219 */ /* 0x000fe20000011618 */
[C---:B------:R-:W-:Y:S01]  /*5280*/  IMAD R2, R72.reuse, R3, RZ ;  /* 0x0000000348027224 */ /* 0x040fe200078e02ff */
[----:B------:R-:W-:Y:S02]  /*5290*/  SEL R5, R75, R22, !P0 ;  /* 0x000000164b057207 */ /* 0x000fe40004000000 */
[----:B------:R-:W-:Y:S01]  /*52a0*/  SEL R3, R77, R26, !P3 ;  /* 0x0000001a4d037207 */ /* 0x000fe20005800000 */
[----:B------:R-:W-:Y:S01]  /*52b0*/  IMAD R4, R72, R7, RZ ;  /* 0x0000000748047224 */ /* 0x000fe200078e02ff */
[C---:B------:R-:W-:Y:S01]  /*52c0*/  ISETP.GE.AND P0, PT, R5.reuse, R2, PT ;  /* 0x000000020500720c */ /* 0x040fe20003f06270 */
[----:B------:R-:W-:Y:S03]  /*52d0*/  IMAD.HI.U32 R6, R5, R68, RZ ;  /* 0x0000004405067227 */ /* 0x000fe600078e00ff */
[----:B------:R-:W-:Y:S01]  /*52e0*/  ISETP.GE.OR P0, PT, R3, R4, P0 ;  /* 0x000000040300720c */ /* 0x000fe20000706670 */
[----:B------:R-:W-:Y:S01]  /*52f0*/  IMAD.MOV R4, RZ, RZ, -R3 ;  /* 0x000000ffff047224 */ /* 0x000fe200078e0a03 */
[-C--:B------:R-:W-:Y:S03]  /*5300*/  SHF.R.U32.HI R6, RZ, R69.reuse, R6 ;  /* 0x00000045ff067219 */ /* 0x080fe60000011606 */
[----:B------:R-:W-:Y:S01]  /*5310*/  IMAD R77, R74, R4, R77 ;  /* 0x000000044a4d7224 */ /* 0x000fe200078e024d */
[----:B------:R-:W-:Y:S05]  /*5320*/  SEL R15, R5, R6, !P2 ;  /* 0x00000006050f7207 */ /* 0x000fea0005000000 */
[----:B------:R-:W-:Y:S02]  /*5330*/  IMAD.MOV R6, RZ, RZ, -R15 ;  /* 0x000000ffff067224 */ /* 0x000fe400078e0a0f */
[C---:B------:R-:W-:Y:S04]  /*5340*/  @!P0 IMAD.HI.U32 R2, R3.reuse, R68, RZ ;  /* 0x0000004403028227 */ /* 0x040fe800078e00ff */
[----:B------:R-:W-:Y:S01]  /*5350*/  IMAD R6, R72, R6, R5 ;  /* 0x0000000648067224 */ /* 0x000fe200078e0205 */
[----:B------:R-:W-:Y:S04]  /*5360*/  @!P0 SHF.R.U32.HI R2, RZ, R69, R2 ;  /* 0x00000045ff028219 */ /* 0x000fe80000011602 */
[----:B------:R-:W-:Y:S02]  /*5370*/  @!P0 SEL R0, R3, R2, !P2 ;  /* 0x0000000203008207 */ /* 0x000fe40005000000 */
[----:B------:R-:W-:Y:S02]  /*5380*/  IADD3 R2, PT, PT, -R5, RZ, RZ ;  /* 0x000000ff05027210 */ /* 0x000fe40007ffe1ff */
[----:B------:R-:W-:Y:S01]  /*5390*/  @!P0 IADD3 R8, PT, PT, R15, -R0, RZ ;  /* 0x800000000f088210 */ /* 0x000fe20007ffe0ff */
[----:B------:R-:W-:Y:S02]  /*53a0*/  @!P0 IMAD R0, R7, R6, R0 ;  /* 0x0000000607008224 */ /* 0x000fe400078e0200 */
[----:B------:R-:W-:Y:S02]  /*53b0*/  IMAD R75, R70, R2, R75 ;  /* 0x00000002464b7224 */ /* 0x000fe400078e024b */
[----:B------:R-:W-:Y:S02]  /*53c0*/  @!P0 IMAD R5, R8, R72, R3 ;  /* 0x0000004808058224 */ /* 0x000fe400078e0203 */
[----:B------:R-:W-:Y:S04]  /*53d0*/  @!P0 IMAD.MOV.U32 R3, RZ, RZ, R0 ;  /* 0x000000ffff038224 */ /* 0x000fe800078e0000 */
[----:B------:R-:W-:Y:S02]  /*53e0*/  IMAD R77, R3, R74, R77 ;  /* 0x0000004a034d7224 */ /* 0x000fe400078e024d */
[----:B------:R-:W-:Y:S07]  /*53f0*/  IMAD R75, R5, R70, R75 ;  /* 0x00000046054b7224 */ /* 0x000fee00078e024b */
.L_x_98:
[----:B-1----:R-:W-:Y:S01]  /*5400*/  @!P1 ISETP.NE.AND P0, PT, R10, 0x1, PT ;  /* 0x000000010a00980c */ /* 0x002fe20003f05270 */
[----:B------:R-:W-:Y:S01]  /*5410*/  @!P1 IMAD.HI.U32 R0, R77, R12, RZ ;  /* 0x0000000c4d009227 */ /* 0x000fe200078e00ff */
[----:B------:R-:W-:Y:S01]  /*5420*/  @!P1 ISETP.NE.AND P2, PT, R9, 0x1, PT ;  /* 0x000000010900980c */ /* 0x000fe20003f45270 */
[----:B------:R-:W-:Y:S01]  /*5430*/  ULOP3.LUT UP0, URZ, UR48, 0x1b0, URZ, 0xc0, !UPT ;  /* 0x000001b030ff7892 */ /* 0x000fe2000f80c0ff */
[----:B------:R-:W-:Y:S01]  /*5440*/  R2UR UR42, R21 ;  /* 0x00000000152a72ca */ /* 0x000fe200000e0000 */
[----:B------:R-:W-:Y:S01]  /*5450*/  @!P1 IMAD.HI.U32 R3, R75, R11, RZ ;  /* 0x0000000b4b039227 */ /* 0x000fe200078e00ff */
[----:B------:R-:W-:Y:S02]  /*5460*/  @!P1 SHF.R.U32.HI R0, RZ, R13, R0 ;  /* 0x0000000dff009219 */ /* 0x000fe40000011600 */
[----:B------:R-:W-:Y:S01]  /*5470*/  R2UR UR41, R20 ;  /* 0x00000000142972ca */ /* 0x000fe200000e0000 */
[----:B------:R-:W-:Y:S01]  /*5480*/  VIADD R196, R196, 0x1 ;  /* 0x00000001c4c47836 */ /* 0x000fe20000000000 */
[----:B------:R-:W-:Y:S02]  /*5490*/  @!P1 SHF.R.U32.HI R2, RZ, R14, R3 ;  /* 0x0000000eff029219 */ /* 0x000fe40000011603 */
[----:B------:R-:W-:Y:S02]  /*54a0*/  @!P1 SEL R3, R77, R0, !P2 ;  /* 0x000000004d039207 */ /* 0x000fe40005000000 */
[----:B------:R-:W-:Y:S02]  /*54b0*/  @!P1 SEL R2, R75, R2, !P0 ;  /* 0x000000024b029207 */ /* 0x000fe40004000000 */
[----:B------:R-:W-:Y:S01]  /*54c0*/  @P4 SHF.R.U32.HI R179, RZ, 0x10, R17 ;  /* 0x00000010ffb34819 */ /* 0x000fe20000011611 */
[----:B------:R-:W-:Y:S02]  /*54d0*/  USHF.L.U32 UR42, UR42, 0x7, URZ ;  /* 0x000000072a2a7899 */ /* 0x000fe400080006ff */
[----:B------:R-:W-:Y:S02]  /*54e0*/  @!P1 IMAD.IADD R0, R2, 0x1, -R3 ;  /* 0x0000000102009824 */ /* 0x000fe400078e0a03 */
[----:B------:R-:W-:Y:S01]  /*54f0*/  @!P1 IMAD.IADD R2, R3, 0x1, -R2 ;  /* 0x0000000103029824 */ /* 0x000fe200078e0a02 */
[----:B------:R-:W-:Y:S01]  /*5500*/  USHF.L.U32 UR41, UR41, 0x7, URZ ;  /* 0x0000000729297899 */ /* 0x000fe200080006ff */
[----:B------:R-:W-:Y:S02]  /*5510*/  @!P1 IMAD R77, R0, R9, R77 ;  /* 0x00000009004d9224 */ /* 0x000fe400078e024d */
[----:B------:R-:W-:Y:S01]  /*5520*/  @!P1 IMAD R75, R2, R10, R75 ;  /* 0x0000000a024b9224 */ /* 0x000fe200078e024b */
[----:B------:R-:W-:Y:S08]  /*5530*/  BRA.U !UP0, `(.L_x_99) ;  /* 0x0000000108407547 */ /* 0x000ff0000b800000 */
[----:B------:R-:W1:Y:S01]  /*5540*/  LDCU.64 UR8, c[0x4][0x80] ;  /* 0x01001000ff0877ac */ /* 0x000e620008000a00 */
[----:B------:R-:W-:Y:S01]  /*5550*/  MOV R3, 0x0 ;  /* 0x0000000000037802 */ /* 0x000fe20000000f00 */
[----:B------:R-:W-:Y:S02]  /*5560*/  HFMA2 R12, -RZ, RZ, 0, 5.9604644775390625e-08 ;  /* 0x00000001ff0c7431 */ /* 0x000fe400000001ff */
[----:B------:R-:W-:Y:S02]  /*5570*/  IMAD.MOV.U32 R8, RZ, RZ, 0x70 ;  /* 0x00000070ff087424 */ /* 0x000fe400078e00ff */
[----:B------:R-:W-:Y:S01]  /*5580*/  IMAD.MOV.U32 R13, RZ, RZ, RZ ;  /* 0x000000ffff0d7224 */ /* 0x000fe200078e00ff */
[----:B------:R-:W2:Y:S01]  /*5590*/  LDCU.64 UR6, c[0x4][0x88] ;  /* 0x01001100ff0677ac */ /* 0x000ea20008000a00 */
[----:B------:R-:W3:Y:S01]  /*55a0*/  LDC.64 R2, c[0x4][R3] ;  /* 0x0100000003027b82 */ /* 0x000ee20000000a00 */
[----:B------:R-:W4:Y:S01]  /*55b0*/  LDCU.64 UR4, c[0x4][0x8] ;  /* 0x01000100ff0477ac */ /* 0x000f220008000a00 */
[----:B-1----:R-:W-:Y:S01]  /*55c0*/  MOV R5, UR9 ;  /* 0x0000000900057c02 */ /* 0x002fe20008000f00 */
[----:B------:R-:W-:Y:S01]  /*55d0*/  IMAD.U32 R4, RZ, RZ, UR8 ;  /* 0x00000008ff047e24 */ /* 0x000fe2000f8e00ff */
[----:B--2---:R-:W-:Y:S01]  /*55e0*/  MOV R7, UR7 ;  /* 0x0000000700077c02 */ /* 0x004fe20008000f00 */
[----:B------:R-:W-:Y:S01]  /*55f0*/  IMAD.U32 R6, RZ, RZ, UR6 ;  /* 0x00000006ff067e24 */ /* 0x000fe2000f8e00ff */
[----:B----4-:R-:W-:Y:S01]  /*5600*/  MOV R11, UR5 ;  /* 0x00000005000b7c02 */ /* 0x010fe20008000f00 */
[----:B------:R-:W-:Y:S02]  /*5610*/  IMAD.U32 R10, RZ, RZ, UR4 ;  /* 0x00000004ff0a7e24 */ /* 0x000fe4000f8e00ff */
[----:B------:R-:W-:Y:S07]  /*5620*/  LEPC R20, `(.L_x_99) ;  /* 0x000000001014794e */ /* 0x000fee0000000000 */
[----:B---3-5:R-:W-:Y:S05]  /*5630*/  CALL.ABS.NOINC R2 ;  /* 0x0000000002007343 */ /* 0x028fea0003c00000 */
.L_x_99:
[----:B------:R-:W-:Y:S01]  /*5640*/  LOP3.LUT P0, RZ, R192, 0x1b0, RZ, 0xc0, !PT ;  /* 0x000001b0c0ff7812 */ /* 0x000fe2000780c0ff */
[----:B------:R-:W-:Y:S11]  /*5650*/  BSSY.RECONVERGENT B6, `(.L_x_100) ;  /* 0x0000013000067945 */ /* 0x000ff60003800200 */
[----:B------:R-:W-:Y:S01]  /*5660*/  @!UPT UIADD3 URZ, UPT, UPT, URZ, URZ, URZ ;  /* 0x000000fffffff290 */ /* 0x000fe2000fffe0ff */
[----:B------:R-:W-:Y:S05]  /*5670*/  @!P0 BRA `(.L_x_101) ;  /* 0x0000000000408947 */ /* 0x000fea0003800000 */
        /* <DEDUP_REMOVED lines=16> */
.L_x_101:
[----:B------:R-:W-:Y:S05]  /*5780*/  BSYNC.RECONVERGENT B6 ;  /* 0x0000000000067941 */ /* 0x000fea0003800200 */
.L_x_100:
[----:B------:R-:W-:Y:S01]  /*5790*/  ISETP.NE.U32.AND P4, PT, R166, RZ, PT ;  /* 0x000000ffa600720c */ /* 0x000fe20003f85070 */
[----:B------:R-:W-:Y:S01]  /*57a0*/  UISETP.NE.AND UP2, UPT, UR50, URZ, UPT ;  /* 0x000000ff3200728c */ /* 0x000fe2000bf45270 */
[----:B------:R-:W-:Y:S01]  /*57b0*/  ISETP.NE.U32.AND P2, PT, RZ, UR38, PT ;  /* 0x00000026ff007c0c */ /* 0x000fe2000bf45070 */
[----:B------:R-:W-:Y:S01]  /*57c0*/  UISETP.NE.U32.AND UP1, UPT, UR44, URZ, UPT ;  /* 0x000000ff2c00728c */ /* 0x000fe2000bf25070 */
[----:B------:R-:W-:Y:S01]  /*57d0*/  ISETP.NE.AND.EX P4, PT, R167, RZ, PT, P4 ;  /* 0x000000ffa700720c */ /* 0x000fe20003f85340 */
[----:B------:R-:W-:Y:S01]  /*57e0*/  UPLOP3.LUT UP0, UPT, UPT, UPT, UPT, 0x40, 0x4 ;  /* 0x000000000004789c */ /* 0x000fe20003f0e870 */
[----:B------:R-:W-:Y:S01]  /*57f0*/  ISETP.NE.AND.EX P2, PT, RZ, UR39, PT, P2 ;  /* 0x00000027ff007c0c */ /* 0x000fe2000bf45320 */
[----:B------:R-:W-:Y:S01]  /*5800*/  UISETP.NE.AND.EX UP1, UPT, UR45, URZ, UPT, UP1 ;  /* 0x000000ff2d00728c */ /* 0x000fe2000bf25310 */
[----:B------:R-:W-:Y:S04]  /*5810*/  PLOP3.LUT P1, PT, PT, PT, UP2, 0x80, 0x8 ;  /* 0x000000000008781c */ /* 0x000fe80003f2f028 */
[----:B------:R-:W-:Y:S06]  /*5820*/  @UP2 UPLOP3.LUT UP0, UPT, UPT, UPT, UP1, 0x80, 0x8 ;  /* 0x000000000008289c */ /* 0x000fec0003f0f010 */
[----:B------:R-:W-:Y:S01]  /*5830*/  PLOP3.LUT P0, PT, PT, PT, UP0, 0x80, 0x8 ;  /* 0x000000000008781c */ /* 0x000fe20003f0f008 */
[----:B------:R-:W-:Y:S01]  /*5840*/  @!UPT UIADD3 URZ, UPT, UPT, URZ, URZ, URZ ;  /* 0x000000fffffff290 */ /* 0x000fe2000fffe0ff */
[----:B------:R-:W-:Y:S11]  /*5850*/  BRA.U !UP1, `(.L_x_102) ;  /* 0x0000000109387547 */ /* 0x000ff6000b800000 */
[----:B------:R-:W-:Y:S01]  /*5860*/  UISETP.NE.U32.AND UP0, UPT, UR38, URZ, UPT ;  /* 0x000000ff2600728c */ /* 0x000fe2000bf05070 */
[----:B------:R-:W-:Y:S02]  /*5870*/  HFMA2 R0, -RZ, RZ, 0, 5.9604644775390625e-08 ;  /* 0x00000001ff007431 */ /* 0x000fe400000001ff */
[----:B------:R-:W-:Y:S01]  /*5880*/  IMAD.MOV.U32 R171, RZ, RZ, 0x1 ;  /* 0x00000001ffab7424 */ /* 0x000fe200078e00ff */
[----:B------:R-:W-:Y:S06]  /*5890*/  UISETP.NE.AND.EX UP0, UPT, UR39, URZ, UPT, UP0 ;  /* 0x000000ff2700728c */ /* 0x000fec000bf05300 */
[----:B------:R-:W-:Y:S05]  /*58a0*/  PLOP3.LUT P3, PT, PT, PT, UP0, 0x80, 0x8 ;  /* 0x000000000008781c */ /* 0x000fea0003f6f008 */
[----:B------:R-:W1:Y:S01]  /*58b0*/  @UP0 LDCU.64 UR6, c[0x0][0x888] ;  /* 0x00011100ff0607ac */ /* 0x000e620008000a00 */
[----:B------:R-:W-:Y:S07]  /*58c0*/  @UP0 UIMAD UR4, UR36, UR44, URZ ;  /* 0x0000002c240402a4 */ /* 0x000fee000f8e02ff */
[----:B------:R-:W-:Y:S01]  /*58d0*/  @!P3 PRMT R171, R0, 0x7610, R171 ;  /* 0x0000761000abb816 */ /* 0x000fe200000000ab */
[----:B-1----:R-:W-:Y:S03]  /*58e0*/  @UP0 UIMAD.WIDE UR6, UR4, 0x4, UR6 ;  /* 0x00000004040608a5 */ /* 0x002fe6000f8e0206 */
[----:B------:R-:W1:Y:S03]  /*58f0*/  @!UP0 LDCU UR4, c[0x0][0x880] ;  /* 0x00011000ff0487ac */ /* 0x000e660008000800 */
[----:B------:R-:W-:Y:S01]  /*5900*/  IMAD.U32 R2, RZ, RZ, UR6 ;  /* 0x00000006ff027e24 */ /* 0x000fe2000f8e00ff */
[----:B------:R-:W-:Y:S05]  /*5910*/  MOV R3, UR7 ;  /* 0x0000000700037c02 */ /* 0x000fea0008000f00 */
[----:B-----5:R2:W5:Y:S02]  /*5920*/  @P3 LDG.E R81, desc[UR46][R2.64] ;  /* 0x0000002e02513981 */ /* 0x020564000c1e1900 */
[----:B-12---:R-:W-:Y:S02]  /*5930*/  @!P3 IMAD.U32 R81, RZ, RZ, UR4 ;  /* 0x00000004ff51be24 */ /* 0x006fe4000f8e00ff */
.L_x_102:
[----:B------:R-:W-:Y:S05]  /*5940*/  @!P4 BRA `(.L_x_103) ;  /* 0x000000000020c947 */ /* 0x000fea0003800000 */
[----:B------:R-:W-:Y:S04]  /*5950*/  ISETP.NE.U32.AND P3, PT, R164, RZ, PT ;  /* 0x000000ffa400720c */ /* 0x000fe80003f65070 */
[----:B------:R-:W-:Y:S11]  /*5960*/  ISETP.NE.AND.EX P3, PT, R165, RZ, PT, P3 ;  /* 0x000000ffa500720c */ /* 0x000ff60003f65330 */
[----:B------:R-:W-:Y:S02]  /*5970*/  @!UPT UIADD3 URZ, UPT, UPT, URZ, URZ, URZ ;  /* 0x000000fffffff290 */ /* 0x000fe4000fffe0ff */
[----:B------:R-:W1:Y:S01]  /*5980*/  @P3 LDC.64 R2, c[0x0][0x8a8] ;  /* 0x00022a00ff023b82 */ /* 0x000e620000000a00 */
[----:B------:R-:W-:Y:S04]  /*5990*/  @P3 IMAD R0, R166, UR36, RZ ;  /* 0x00000024a6003c24 */ /* 0x000fe8000f8e02ff */
[----:B-1----:R-:W-:Y:S05]  /*59a0*/  @P3 IMAD.WIDE R2, R0, 0x4, R2 ;  /* 0x0000000400023825 */ /* 0x002fea00078e0202 */
[----:B-----5:R1:W5:Y:S02]  /*59b0*/  @P3 LDG.E R78, desc[UR46][R2.64] ;  /* 0x0000002e024e3981 */ /* 0x020364000c1e1900 */
[----:B-1----:R-:W2:Y:S02]  /*59c0*/  @!P3 LDC R78, c[0x0][0x8a0] ;  /* 0x00022800ff4ebb82 */ /* 0x002ea40000000800 */
.L_x_103:
[----:B-----5:R-:W-:Y:S01]  /*59d0*/  FSETP.NEU.AND P4, PT, R81, RZ, PT ;  /* 0x000000ff5100720b */ /* 0x020fe20003f8d000 */
[----:B------:R-:W-:Y:S01]  /*59e0*/  BSSY B1, `(.L_x_104) ;  /* 0x0000047000017945 */ /* 0x000fe20003800000 */
[----:B------:R-:W-:Y:S01]  /*59f0*/  SEL R5, RZ, 0xffffffff, P2 ;  /* 0xffffffffff057807 */ /* 0x000fe20001000000 */
[----:B------:R-:W-:Y:S01]  /*5a00*/  IMAD.MOV.U32 R208, RZ, RZ, 0x1 ;  /* 0x00000001ffd07424 */ /* 0x000fe200078e00ff */
[----:B------:R-:W-:Y:S01]  /*5a10*/  LOP3.LUT P3, RZ, R171, 0xff, RZ, 0xc0, !PT ;  /* 0x000000ffabff7812 */ /* 0x000fe2000786c0ff */
[C---:B------:R-:W-:Y:S01]  /*5a20*/  IMAD R80, R76.reuse, 0x80, R79 ;  /* 0x000000804c507824 */ /* 0x040fe200078e024f */
[----:B------:R-:W-:Y:S02]  /*5a30*/  @P1 SEL R0, RZ, 0xffffffff, P4 ;  /* 0xffffffffff001807 */ /* 0x000fe40002000000 */
[----:B------:R-:W-:Y:S02]  /*5a40*/  CS2R R162, SRZ ;  /* 0x0000000000a27805 */ /* 0x000fe4000001ff00 */
[----:B------:R-:W-:Y:S02]  /*5a50*/  LEA R3, R181, UR49, 0x3 ;  /* 0x00000031b5037c11 */ /* 0x000fe4000f8e18ff */
[----:B------:R-:W-:Y:S02]  /*5a60*/  CS2R R160, SRZ ;  /* 0x0000000000a07805 */ /* 0x000fe4000001ff00 */
[----:B------:R-:W-:Y:S02]  /*5a70*/  @P0 SEL R0, R5, R0, !P3 ;  /* 0x0000000005000207 */ /* 0x000fe40005800000 */
[----:B------:R-:W-:Y:S02]  /*5a80*/  CS2R R158, SRZ ;  /* 0x00000000009e7805 */ /* 0x000fe4000001ff00 */
[----:B------:R-:W-:Y:S02]  /*5a90*/  LEA R195, R76, UR49, 0x3 ;  /* 0x000000314cc37c11 */ /* 0x000fe4000f8e18ff */
[----:B------:R-:W-:Y:S02]  /*5aa0*/  CS2R R156, SRZ ;  /* 0x00000000009c7805 */ /* 0x000fe4000001ff00 */
[----:B------:R-:W-:Y:S02]  /*5ab0*/  @P1 LOP3.LUT R0, R0, 0x1, RZ, 0xc0, !PT ;  /* 0x0000000100001812 */ /* 0x000fe400078ec0ff */
[----:B------:R-:W-:Y:S02]  /*5ac0*/  CS2R R154, SRZ ;  /* 0x00000000009a7805 */ /* 0x000fe4000001ff00 */
[----:B------:R-:W-:Y:S02]  /*5ad0*/  SHF.L.U32 R2, R183, 0x1f, RZ ;  /* 0x0000001fb7027819 */ /* 0x000fe400000006ff */
[----:B------:R-:W-:Y:S02]  /*5ae0*/  CS2R R152, SRZ ;  /* 0x0000000000987805 */ /* 0x000fe4000001ff00 */
[----:B------:R-:W-:Y:S02]  /*5af0*/  ISETP.NE.U32.OR P6, PT, R0, 0x1, !P1 ;  /* 0x000000010000780c */ /* 0x000fe40004fc5470 */
[----:B------:R-:W-:Y:S02]  /*5b00*/  CS2R R150, SRZ ;  /* 0x0000000000967805 */ /* 0x000fe4000001ff00 */
[----:B------:R-:W-:Y:S02]  /*5b10*/  PLOP3.LUT P2, PT, PT, PT, UP1, 0x80, 0x8 ;  /* 0x000000000008781c */ /* 0x000fe40003f4f018 */
[----:B------:R-:W-:Y:S02]  /*5b20*/  CS2R R148, SRZ ;  /* 0x0000000000947805 */ /* 0x000fe4000001ff00 */
[----:B------:R-:W-:Y:S02]  /*5b30*/  SEL R0, RZ, 0xffffffff, P4 ;  /* 0xffffffffff007807 */ /* 0x000fe40002000000 */
[----:B------:R-:W-:Y:S03]  /*5b40*/  P2R R184, PR, RZ, 0x40 ;  /* 0x00000040ffb87803 */ /* 0x000fe60000000000 */
[----:B------:R-:W-:Y:S04]  /*5b50*/  @P6 SHF.L.U32 R4, R180, 0x1f, RZ ;  /* 0x0000001fb4046819 */ /* 0x000fe800000006ff */
[----:B------:R-:W-:Y:S01]  /*5b60*/  @P2 SEL R0, R5, R0, !P3 ;  /* 0x0000000005002207 */ /* 0x000fe20005800000 */
[----:B------:R-:W1:Y:S03]  /*5b70*/  @P6 SYNCS.PHASECHK.TRANS64.TRYWAIT P1, [R3+URZ+0x40], R4 ;  /* 0x00004004030065a7 */ /* 0x000e6600080211ff */
[----:B------:R-:W-:Y:S04]  /*5b80*/  LOP3.LUT R0, R0, 0x1, RZ, 0xc0, !PT ;  /* 0x0000000100007812 */ /* 0x000fe800078ec0ff */
[----:B------:R-:W-:Y:S04]  /*5b90*/  ISETP.NE.U32.AND P5, PT, R0, 0x1, PT ;  /* 0x000000010000780c */ /* 0x000fe80003fa5070 */
[----:B------:R-:W-:Y:S01]  /*5ba0*/  P2R R209, PR, RZ, 0x20 ;  /* 0x00000020ffd17803 */ /* 0x000fe20000000000 */
[----:B------:R3:W4:Y:S01]  /*5bb0*/  SYNCS.PHASECHK.TRANS64.TRYWAIT P0, [R195+URZ+0x90], R2 ;  /* 0x00009002c30075a7 */ /* 0x00072200080011ff */
[----:B-1----:R-:W-:Y:S01]  /*5bc0*/  @P6 SEL R208, RZ, 0x1, !P1 ;  /* 0x00000001ffd06807 */ /* 0x002fe20004800000 */
[----:B---3--:R-:W-:Y:S06]  /*5bd0*/  @!P6 BRA `(.L_x_105) ;  /* 0x00000000009ce947 */ /* 0x008fec0003800000 */
[----:B------:R-:W-:Y:S01]  /*5be0*/  @P5 IMAD R6, R181, 0x2000, R190 ;  /* 0x00002000b5065824 */ /* 0x000fe200078e02be */
[----:B------:R-:W-:Y:S01]  /*5bf0*/  ISETP.NE.AND P1, PT, R208, RZ, PT ;  /* 0x000000ffd000720c */ /* 0x000fe20003f25270 */
[----:B------:R-:W-:Y:S01]  /*5c00*/  BSSY B0, `(.L_x_106) ;  /* 0x0000010000007945 */ /* 0x000fe20003800000 */
[----:B------:R-:W-:Y:S01]  /*5c10*/  CS2R R150, SRZ ;  /* 0x0000000000967805 */ /* 0x000fe2000001ff00 */
[--C-:B------:R-:W-:Y:S01]  /*5c20*/  @P5 IMAD R7, R191, -0x10, R6.reuse ;  /* 0xfffffff0bf075824 */ /* 0x100fe200078e0206 */
[----:B------:R-:W-:Y:S01]  /*5c30*/  CS2R R148, SRZ ;  /* 0x0000000000947805 */ /* 0x000fe2000001ff00 */
[----:B------:R-:W-:Y:S01]  /*5c40*/  @P5 IMAD R5, R189, -0x10, R6 ;  /* 0xfffffff0bd055824 */ /* 0x000fe200078e0206 */
[----:B------:R-:W-:Y:S01]  /*5c50*/  CS2R R158, SRZ ;  /* 0x00000000009e7805 */ /* 0x000fe2000001ff00 */
[----:B------:R-:W-:Y:S01]  /*5c60*/  @P5 IMAD R4, R188, 0x10, R7 ;  /* 0x00000010bc045824 */ /* 0x000fe200078e0207 */
[----:B------:R-:W-:Y:S02]  /*5c70*/  CS2R R156, SRZ ;  /* 0x00000000009c7805 */ /* 0x000fe4000001ff00 */
[----:B------:R-:W-:Y:S02]  /*5c80*/  CS2R R154, SRZ ;  /* 0x00000000009a7805 */ /* 0x000fe4000001ff00 */
[----:B------:R-:W-:Y:S02]  /*5c90*/  CS2R R152, SRZ ;  /* 0x0000000000987805 */ /* 0x000fe4000001ff00 */
[----:B------:R-:W-:Y:S02]  /*5ca0*/  CS2R R162, SRZ ;  /* 0x0000000000a27805 */ /* 0x000fe4000001ff00 */
[----:B------:R-:W-:Y:S01]  /*5cb0*/  CS2R R160, SRZ ;  /* 0x0000000000a07805 */ /* 0x000fe2000001ff00 */
[----:B------:R-:W-:Y:S06]  /*5cc0*/  @P1 BRA `(.L_x_107) ;  /* 0x00000000000c1947 */ /* 0x000fec0003800000 */
[----:B------:R-:W-:Y:S04]  /*5cd0*/  SHF.L.U32 R0, R180, 0x1f, RZ ;  /* 0x0000001fb4007819 */ /* 0x000fe800000006ff */
[----:B------:R-:W1:Y:S02]  /*5ce0*/  SYNCS.PHASECHK.TRANS64.TRYWAIT P1, [R3+URZ+0x40], R0 ;  /* 0x00004000030075a7 */ /* 0x000e6400080211ff */
[----:B-1----:R-:W-:Y:S05]  /*5cf0*/  @!P1 BRA `(.L_x_108) ;  /* 0x00000034006c9947 */ /* 0x002fea0003800000 */
.L_x_107:
[----:B------:R-:W-:Y:S05]  /*5d00*/  BSYNC B0 ;  /* 0x0000000000007941 */ /* 0x000fea0003800000 */
.L_x_106:
[----:B------:R-:W-:Y:S01]  /*5d10*/  ISETP.NE.AND P1, PT, R209, RZ, PT ;  /* 0x000000ffd100720c */ /* 0x000fe20003f25270 */
[----:B-1----:R-:W-:Y:S02]  /*5d20*/  VIADD R3, R3, 0x50 ;  /* 0x0000005003037836 */ /* 0x002fe40000000000 */
[----:B------:R-:W-:Y:S02]  /*5d30*/  IMAD.U32 R0, RZ, RZ, UR37 ;  /* 0x00000025ff007e24 */ /* 0x000fe4000f8e00ff */
[----:B------:R-:W-:Y:S03]  /*5d40*/  VIADD R181, R181, 0x1 ;  /* 0x00000001b5b57836 */ /* 0x000fe60000000000 */
[----:B------:R-:W-:Y:S05]  /*5d50*/  PRMT R0, R0, 0x654, R3 ;  /* 0x0000065400007816 */ /* 0x000fea0000000003 */
[----:B------:R1:W3:Y:S04]  /*5d60*/  @P1 LDS.128 R148, [R6] ;  /* 0x0000000006941984 */ /* 0x0002e80000000c00 */
[----:B------:R1:W1:Y:S04]  /*5d70*/  @P1 LDS.128 R156, [R5+0x20] ;  /* 0x00002000059c1984 */ /* 0x0002680000000c00 */
[----:B------:R1:W1:Y:S04]  /*5d80*/  @P1 LDS.128 R152, [R7+0x10] ;  /* 0x0000100007981984 */ /* 0x0002680000000c00 */
[----:B------:R1:W1:Y:S01]  /*5d90*/  @P1 LDS.128 R160, [R4+0x10] ;  /* 0x0000100004a01984 */ /* 0x0002620000000c00 */
[C---:B------:R-:W-:Y:S01]  /*5da0*/  ISETP.NE.AND P1, PT, R181.reuse, 0x2, PT ;  /* 0x00000002b500780c */ /* 0x040fe20003f25270 */
[----:B------:R-:W-:Y:S01]  /*5db0*/  @!PT LDS RZ, [RZ] ;  /* 0x00000000fffff984 */ /* 0x000fe20000000800 */
[----:B------:R-:W-:Y:S01]  /*5dc0*/  @!PT LDS RZ, [RZ] ;  /* 0x00000000fffff984 */ /* 0x000fe20000000800 */
[----:B------:R-:W-:Y:S01]  /*5dd0*/  @!PT LDS RZ, [RZ] ;  /* 0x00000000fffff984 */ /* 0x000fe20000000800 */
[----:B------:R-:W-:Y:S01]  /*5de0*/  @!PT LDS RZ, [RZ] ;  /* 0x00000000fffff984 */ /* 0x000fe20000000800 */
[----:B------:R5:W-:Y:S06]  /*5df0*/  MEMBAR.ALL.CTA ;  /* 0x0000000000007992 */ /* 0x000bec0000008000 */
[----:B-----5:R-:W5:Y:S01]  /*5e00*/  FENCE.VIEW.ASYNC.S ;  /* 0x00000000000073c6 */ /* 0x020f620000000000 */
[----:B------:R-:W-:Y:S02]  /*5e10*/  SEL R3, RZ, 0x1, P1 ;  /* 0x00000001ff037807 */ /* 0x000fe40000800000 */
[----:B------:R-:W-:Y:S02]  /*5e20*/  SEL R181, R181, RZ, P1 ;  /* 0x000000ffb5b57207 */ /* 0x000fe40000800000 */
[----:B------:R-:W-:Y:S01]  /*5e30*/  LOP3.LUT R180, R180, R3, RZ, 0x3c, !PT ;  /* 0x00000003b4b47212 */ /* 0x000fe200078e3cff */
[----:B-----5:R1:W-:Y:S06]  /*5e40*/  SYNCS.ARRIVE.TRANS64.RED.A1T0 RZ, [R0+URZ], RZ ;  /* 0x000000ff00ff79a7 */ /* 0x0203ec00081004ff */
.L_x_105:
[----:B------:R-:W-:Y:S05]  /*5e50*/  BSYNC B1 ;  /* 0x0000000000017941 */ /* 0x000fea0003800000 */
.L_x_104:
[----:B-1----:R-:W-:Y:S04]  /*5e60*/  SHF.R.U32.HI R0, RZ, 0x15, R80 ;  /* 0x00000015ff007819 */ /* 0x002fe80000011650 */
[----:B------:R-:W-:Y:S01]  /*5e70*/  LOP3.LUT P1, RZ, R0, 0x3, R173, 0x48, !PT ;  /* 0x0000000300ff7812 */ /* 0x000fe200078248ad */
[----:B------:R-:W-:Y:S01]  /*5e80*/  @!UPT UIADD3 URZ, UPT, UPT, URZ, URZ, URZ ;  /* 0x000000fffffff290 */ /* 0x000fe2000fffe0ff */
[----:B----4-:R-:W-:Y:S11]  /*5e90*/  @P0 BRA `(.L_x_109) ;  /* 0x0000000000080947 */ /* 0x010ff60003800000 */
[----:B------:R-:W1:Y:S02]  /*5ea0*/  SYNCS.PHASECHK.TRANS64.TRYWAIT P0, [R195+URZ+0x90], R2 ;  /* 0x00009002c30075a7 */ /* 0x000e6400080011ff */
[----:B-1----:R-:W-:Y:S05]  /*5eb0*/  @!P0 BRA `(.L_x_110) ;  /* 0x0000003400108947 */ /* 0x002fea0003800000 */
.L_x_109:
[----:B------:R-:W-:Y:S04]  /*5ec0*/  BSSY.RECONVERGENT B6, `(.L_x_111) ;  /* 0x0000012000067945 */ /* 0x000fe80003800200 */
[----:B------:R-:W-:Y:S05]  /*5ed0*/  @!P1 BRA `(.L_x_112) ;  /* 0x0000000000409947 */ /* 0x000fea0003800000 */
[----:B------:R-:W4:Y:S01]  /*5ee0*/  LDCU.64 UR8, c[0x4][0x70] ;  /* 0x01000e00ff0877ac */ /* 0x000f220008000a00 */
[----:B------:R-:W-:Y:S01]  /*5ef0*/  MOV R3, 0x0 ;  /* 0x0000000000037802 */ /* 0x000fe20000000f00 */
[----:B------:R-:W-:Y:S02]  /*5f00*/  HFMA2 R12, -RZ, RZ, 0, 5.9604644775390625e-08 ;  /* 0x00000001ff0c7431 */ /* 0x000fe400000001ff */
[----:B------:R-:W-:Y:S02]  /*5f10*/  IMAD.MOV.U32 R8, RZ, RZ, 0x192 ;  /* 0x00000192ff087424 */ /* 0x000fe400078e00ff */
[----:B------:R-:W-:Y:S01]  /*5f20*/  IMAD.MOV.U32 R13, RZ, RZ, RZ ;  /* 0x000000ffff0d7224 */ /* 0x000fe200078e00ff */
[----:B------:R-:W5:Y:S01]  /*5f30*/  LDCU.64 UR6, c[0x4][0x78] ;  /* 0x01000f00ff0677ac */ /* 0x000f620008000a00 */
[----:B-1----:R-:W1:Y:S01]  /*5f40*/  LDC.64 R2, c[0x4][R3] ;  /* 0x0100000003027b82 */ /* 0x002e620000000a00 */
[----:B------:R-:W2:Y:S01]  /*5f50*/  LDCU.64 UR4, c[0x4][0x10] ;  /* 0x01000200ff0477ac */ /* 0x000ea20008000a00 */
[----:B----4-:R-:W-:Y:S01]  /*5f60*/  MOV R5, UR9 ;  /* 0x0000000900057c02 */ /* 0x010fe20008000f00 */
[----:B------:R-:W-:Y:S01]  /*5f70*/  IMAD.U32 R4, RZ, RZ, UR8 ;  /* 0x00000008ff047e24 */ /* 0x000fe2000f8e00ff */
[----:B-----5:R-:W-:Y:S01]  /*5f80*/  MOV R7, UR7 ;  /* 0x0000000700077c02 */ /* 0x020fe20008000f00 */
[----:B------:R-:W-:Y:S01]  /*5f90*/  IMAD.U32 R6, RZ, RZ, UR6 ;  /* 0x00000006ff067e24 */ /* 0x000fe2000f8e00ff */
[----:B--2---:R-:W-:Y:S01]  /*5fa0*/  MOV R11, UR5 ;  /* 0x00000005000b7c02 */ /* 0x004fe20008000f00 */
[----:B------:R-:W-:Y:S02]  /*5fb0*/  IMAD.U32 R10, RZ, RZ, UR4 ;  /* 0x00000004ff0a7e24 */ /* 0x000fe4000f8e00ff */
[----:B------:R-:W-:Y:S07]  /*5fc0*/  LEPC R20, `(.L_x_112) ;  /* 0x000000001014794e */ /* 0x000fee0000000000 */
[----:B-1-3--:R-:W-:Y:S05]  /*5fd0*/  CALL.ABS.NOINC R2 ;  /* 0x0000000002007343 */ /* 0x00afea0003c00000 */
.L_x_112:
[----:B------:R-:W-:Y:S05]  /*5fe0*/  BSYNC.RECONVERGENT B6 ;  /* 0x0000000000067941 */ /* 0x000fea0003800200 */
.L_x_111:
[-C--:B---3--:R-:W-:Y:S01]  /*5ff0*/  F2FP.F16.E4M3.UNPACK_B R83, R148.reuse ;  /* 0x00000094ff53723e */ /* 0x088fe200020006ff */
[----:B------:R-:W-:Y:S05]  /*6000*/  WARPSYNC.ALL ;  /* 0x0000000000007948 */ /* 0x000fea0003800000 */
[----:B------:R-:W-:Y:S01]  /*6010*/  R2UR UR4, R80 ;  /* 0x00000000500472ca */ /* 0x000fe200000e0000 */
[--C-:B------:R-:W-:Y:S01]  /*6020*/  HADD2.F32 R82, -RZ, R83.reuse.H0_H0 ;  /* 0x20000053ff527230 */ /* 0x100fe20000004100 */
[----:B------:R-:W-:Y:S01]  /*6030*/  F2FP.F16.E4M3.UNPACK_B R85, R148.H1 ;  /* 0x00000094ff55723e */ /* 0x000fe200030006ff */
[----:B------:R-:W-:Y:S01]  /*6040*/  HADD2.F32 R83, -RZ, R83.H1_H1 ;  /* 0x30000053ff537230 */ /* 0x000fe20000004100 */
[-C--:B------:R-:W-:Y:S01]  /*6050*/  F2FP.F16.E4M3.UNPACK_B R87, R149.reuse ;  /* 0x00000095ff57723e */ /* 0x080fe200020006ff */
[----:B------:R-:W-:Y:S01]  /*6060*/  BSSY.RECONVERGENT B0, `(.L_x_113) ;  /* 0x000011d000007945 */ /* 0x000fe20003800200 */
[----:B------:R-:W-:Y:S01]  /*6070*/  F2FP.F16.E4M3.UNPACK_B R89, R149.H1 ;  /* 0x00000095ff59723e */ /* 0x000fe200030006ff */
[----:B------:R-:W-:Y:S01]  /*6080*/  HADD2.F32 R84, -RZ, R85.H0_H0 ;  /* 0x20000055ff547230 */ /* 0x000fe20000004100 */
[-C--:B------:R-:W-:Y:S01]  /*6090*/  F2FP.F16.E4M3.UNPACK_B R91, R150.reuse ;  /* 0x00000096ff5b723e */ /* 0x080fe200020006ff */
[----:B------:R-:W-:Y:S01]  /*60a0*/  HADD2.F32 R88, -RZ, R87.H1_H1 ;  /* 0x30000057ff587230 */ /* 0x000fe20000004100 */
[----:B------:R-:W-:Y:S01]  /*60b0*/  F2FP.F16.E4M3.UNPACK_B R93, R150.H1 ;  /* 0x00000096ff5d723e */ /* 0x000fe200030006ff */
[----:B------:R-:W-:Y:S01]  /*60c0*/  HADD2.F32 R86, -RZ, R85.H1_H1 ;  /* 0x30000055ff567230 */ /* 0x000fe20000004100 */
[-C--:B------:R-:W-:Y:S01]  /*60d0*/  F2FP.F16.E4M3.UNPACK_B R95, R151.reuse ;  /* 0x00000097ff5f723e */ /* 0x080fe200020006ff */
[----:B------:R-:W2:Y:S01]  /*60e0*/  LDTM.x64 R4, tmem[UR4] ;  /* 0x00000004000479ee */ /* 0x000ea20008340000 */
[----:B------:R-:W-:Y:S01]  /*60f0*/  F2FP.F16.E4M3.UNPACK_B R97, R151.H1 ;  /* 0x00000097ff61723e */ /* 0x000fe200030006ff */
[----:B------:R-:W-:Y:S01]  /*6100*/  HADD2.F32 R85, -RZ, R87.H0_H0 ;  /* 0x20000057ff557230 */ /* 0x000fe20000004100 */
[-C--:B------:R-:W-:Y:S01]  /*6110*/  F2FP.F16.E4M3.UNPACK_B R99, R152.reuse ;  /* 0x00000098ff63723e */ /* 0x080fe200020006ff */
[----:B------:R-:W-:Y:S01]  /*6120*/  HADD2.F32 R87, -RZ, R89.H0_H0 ;  /* 0x20000059ff577230 */ /* 0x000fe20000004100 */
[----:B------:R-:W-:Y:S01]  /*6130*/  F2FP.F16.E4M3.UNPACK_B R101, R152.H1 ;  /* 0x00000098ff65723e */ /* 0x000fe200030006ff */
[----:B------:R-:W-:Y:S01]  /*6140*/  HADD2.F32 R92, -RZ, R91.H1_H1 ;  /* 0x3000005bff5c7230 */ /* 0x000fe20000004100 */
[----:B------:R-:W-:Y:S01]  /*6150*/  ISETP.NE.AND P6, PT, R184, RZ, PT ;  /* 0x000000ffb800720c */ /* 0x000fe20003fc5270 */
[----:B------:R-:W-:Y:S01]  /*6160*/  HADD2.F32 R96, -RZ, R95.H1_H1 ;  /* 0x3000005fff607230 */ /* 0x000fe20000004100 */
[----:B------:R-:W-:Y:S01]  /*6170*/  SHF.L.U32 R211, R176, 0x4, RZ ;  /* 0x00000004b0d37819 */ /* 0x000fe200000006ff */
[----:B------:R-:W-:Y:S01]  /*6180*/  HADD2.F32 R100, -RZ, R99.H1_H1 ;  /* 0x30000063ff647230 */ /* 0x000fe20000004100 */
[----:B------:R-:W-:Y:S01]  /*6190*/  SHF.L.U32 R217, R175, 0x4, RZ ;  /* 0x00000004afd97819 */ /* 0x000fe200000006ff */
[----:B------:R-:W-:Y:S01]  /*61a0*/  HADD2.F32 R90, -RZ, R89.H1_H1 ;  /* 0x30000059ff5a7230 */ /* 0x000fe20000004100 */
[C---:B------:R-:W-:Y:S01]  /*61b0*/  IADD3 R197, PT, PT, R190.reuse, R211, RZ ;  /* 0x000000d3bec57210 */ /* 0x040fe20007ffe0ff */
[----:B------:R-:W-:Y:S01]  /*61c0*/  HADD2.F32 R89, -RZ, R91.H0_H0 ;  /* 0x2000005bff597230 */ /* 0x000fe20000004100 */
[----:B------:R-:W-:Y:S01]  /*61d0*/  IADD3 R199, PT, PT, R190, R217, RZ ;  /* 0x000000d9bec77210 */ /* 0x000fe20007ffe0ff */
[--C-:B------:R-:W-:Y:S01]  /*61e0*/  HADD2.F32 R91, -RZ, R93.reuse.H0_H0 ;  /* 0x2000005dff5b7230 */ /* 0x100fe20000004100 */
[----:B------:R-:W-:Y:S01]  /*61f0*/  SHF.L.U32 R210, R188, 0x4, RZ ;  /* 0x00000004bcd27819 */ /* 0x000fe200000006ff */
[----:B------:R-:W-:Y:S01]  /*6200*/  HADD2.F32 R94, -RZ, R93.H1_H1 ;  /* 0x3000005dff5e7230 */ /* 0x000fe20000004100 */
[----:B------:R-:W-:Y:S01]  /*6210*/  F2FP.F16.E4M3.UNPACK_B R103, R153 ;  /* 0x00000099ff67723e */ /* 0x000fe200020006ff */
[----:B------:R-:W-:Y:S01]  /*6220*/  HADD2.F32 R93, -RZ, R95.H0_H0 ;  /* 0x2000005fff5d7230 */ /* 0x000fe20000004100 */
[----:B------:R-:W-:Y:S01]  /*6230*/  IADD3 R198, PT, PT, R210, R197, RZ ;  /* 0x000000c5d2c67210 */ /* 0x000fe20007ffe0ff */
[----:B------:R-:W-:Y:S01]  /*6240*/  HADD2.F32 R95, -RZ, R97.H0_H0 ;  /* 0x20000061ff5f7230 */ /* 0x000fe20000004100 */
[----:B------:R-:W-:Y:S01]  /*6250*/  F2FP.F16.E4M3.UNPACK_B R105, R153.H1 ;  /* 0x00000099ff69723e */ /* 0x000fe200030006ff */
[C---:B--2---:R-:W-:Y:S01]  /*6260*/  FMUL R0, R78.reuse, R4 ;  /* 0x000000044e007220 */ /* 0x044fe20000400000 */
[C---:B-1----:R-:W-:Y:S01]  /*6270*/  FMUL R2, R78.reuse, R5 ;  /* 0x000000054e027220 */ /* 0x042fe20000400000 */
[C---:B------:R-:W-:Y:S01]  /*6280*/  FMUL R4, R78.reuse, R8 ;  /* 0x000000084e047220 */ /* 0x040fe20000400000 */
[C---:B------:R-:W-:Y:S01]  /*6290*/  FMUL R5, R78.reuse, R9 ;  /* 0x000000094e057220 */ /* 0x040fe20000400000 */
[C---:B------:R-:W-:Y:S01]  /*62a0*/  FFMA R0, R81.reuse, R82, R0 ;  /* 0x0000005251007223 */ /* 0x040fe20000000000 */
[C---:B------:R-:W-:Y:S01]  /*62b0*/  FFMA R2, R81.reuse, R83, R2 ;  /* 0x0000005351027223 */ /* 0x040fe20000000002 */
[C---:B------:R-:W-:Y:S01]  /*62c0*/  FMUL R8, R78.reuse, R12 ;  /* 0x0000000c4e087220 */ /* 0x040fe20000400000 */
[C---:B------:R-:W-:Y:S01]  /*62d0*/  FMUL R9, R78.reuse, R13 ;  /* 0x0000000d4e097220 */ /* 0x040fe20000400000 */
[C---:B------:R-:W-:Y:S01]  /*62e0*/  FMUL R12, R78.reuse, R16 ;  /* 0x000000104e0c7220 */ /* 0x040fe20000400000 */
[C---:B------:R-:W-:Y:S01]  /*62f0*/  FMUL R13, R78.reuse, R17 ;  /* 0x000000114e0d7220 */ /* 0x040fe20000400000 */
[C---:B------:R-:W-:Y:S01]  /*6300*/  FMUL R16, R78.reuse, R20 ;  /* 0x000000144e107220 */ /* 0x040fe20000400000 */
[C---:B------:R-:W-:Y:S01]  /*6310*/  FMUL R17, R78.reuse, R21 ;  /* 0x000000154e117220 */ /* 0x040fe20000400000 */
[----:B------:R-:W-:Y:S02]  /*6320*/  HADD2.F32 R104, -RZ, R103.H1_H1 ;  /* 0x30000067ff687230 */ /* 0x000fe40000004100 */
[C---:B------:R-:W-:Y:S01]  /*6330*/  FMUL R20, R78.reuse, R24 ;  /* 0x000000184e147220 */ /* 0x040fe20000400000 */
[C---:B------:R-:W-:Y:S01]  /*6340*/  FMUL R21, R78.reuse, R25 ;  /* 0x000000194e157220 */ /* 0x040fe20000400000 */
[C---:B------:R-:W-:Y:S01]  /*6350*/  FMUL R24, R78.reuse, R28 ;  /* 0x0000001c4e187220 */ /* 0x040fe20000400000 */
[C---:B------:R-:W-:Y:S01]  /*6360*/  FMUL R25, R78.reuse, R29 ;  /* 0x0000001d4e197220 */ /* 0x040fe20000400000 */
[C---:B------:R-:W-:Y:S01]  /*6370*/  FMUL R28, R78.reuse, R32 ;  /* 0x000000204e1c7220 */ /* 0x040fe20000400000 */
[C---:B------:R-:W-:Y:S01]  /*6380*/  FMUL R29, R78.reuse, R33 ;  /* 0x000000214e1d7220 */ /* 0x040fe20000400000 */
[C---:B------:R-:W-:Y:S01]  /*6390*/  FMUL R32, R78.reuse, R36 ;  /* 0x000000244e207220 */ /* 0x040fe20000400000 */
[----:B------:R-:W-:Y:S01]  /*63a0*/  F2FP.F16.E4M3.UNPACK_B R107, R154 ;  /* 0x0000009aff6b723e */ /* 0x000fe200020006ff */
[C---:B------:R-:W-:Y:S01]  /*63b0*/  FMUL R33, R78.reuse, R37 ;  /* 0x000000254e217220 */ /* 0x040fe20000400000 */
[C---:B------:R-:W-:Y:S01]  /*63c0*/  FMUL R36, R78.reuse, R40 ;  /* 0x000000284e247220 */ /* 0x040fe20000400000 */
[----:B------:R-:W-:Y:S01]  /*63d0*/  F2FP.F16.E4M3.UNPACK_B R109, R154.H1 ;  /* 0x0000009aff6d723e */ /* 0x000fe200030006ff */
[C---:B------:R-:W-:Y:S01]  /*63e0*/  FMUL R37, R78.reuse, R41 ;  /* 0x000000294e257220 */ /* 0x040fe20000400000 */
[----:B------:R-:W-:Y:S02]  /*63f0*/  HADD2.F32 R108, -RZ, R107.H1_H1 ;  /* 0x3000006bff6c7230 */ /* 0x000fe40000004100 */
        /* <DEDUP_REMOVED lines=26> */
[C---:B------:R-:W-:Y:S01]  /*65a0*/  FFMA R3, R81.reuse, R84, R3 ;  /* 0x0000005451037223 */ /* 0x040fe20000000003 */
[C---:B------:R-:W-:Y:S01]  /*65b0*/  FFMA R7, R81.reuse, R86, R7 ;  /* 0x0000005651077223 */ /* 0x040fe20000000007 */
[----:B------:R-:W-:Y:S01]  /*65c0*/  F2FP.F16.E4M3.UNPACK_B R127, R159 ;  /* 0x0000009fff7f723e */ /* 0x000fe200020006ff */
[C---:B------:R-:W-:Y:S01]  /*65d0*/  FFMA R4, R81.reuse, R85, R4 ;  /* 0x0000005551047223 */ /* 0x040fe20000000004 */
[C---:B------:R-:W-:Y:S01]  /*65e0*/  FFMA R5, R81.reuse, R88, R5 ;  /* 0x0000005851057223 */ /* 0x040fe20000000005 */
[----:B------:R-:W-:Y:S01]  /*65f0*/  F2FP.F16.E4M3.UNPACK_B R129, R159.H1 ;  /* 0x0000009fff81723e */ /* 0x000fe200030006ff */
[----:B------:R-:W-:Y:S01]  /*6600*/  FFMA R6, R81, R87, R6 ;  /* 0x0000005751067223 */ /* 0x000fe20000000006 */
[----:B------:R-:W-:Y:S01]  /*6610*/  F2FP.SATFINITE.E4M3.F32.PACK_AB_MERGE_C R185, R7, R3, RZ ;  /* 0x0000000307b9723e */ /* 0x000fe200048070ff */
[----:B------:R-:W-:Y:S02]  /*6620*/  HADD2.F32 R124, -RZ, R123.H1_H1 ;  /* 0x3000007bff7c7230 */ /* 0x000fe40000004100 */
[----:B------:R-:W-:Y:S01]  /*6630*/  FMUL R11, R78, R11 ;  /* 0x0000000b4e0b7220 */ /* 0x000fe20000400000 */
[----:B------:R-:W-:Y:S01]  /*6640*/  HADD2.F32 R128, -RZ, R127.H1_H1 ;  /* 0x3000007fff807230 */ /* 0x000fe20000004100 */
[----:B------:R-:W-:Y:S01]  /*6650*/  F2FP.SATFINITE.E4M3.F32.PACK_AB_MERGE_C R184, R2, R0, R185 ;  /* 0x0000000002b8723e */ /* 0x000fe200048070b9 */
[C---:B------:R-:W-:Y:S01]  /*6660*/  FMUL R10, R78.reuse, R14 ;  /* 0x0000000e4e0a7220 */ /* 0x040fe20000400000 */
[C---:B------:R-:W-:Y:S01]  /*6670*/  FFMA R11, R81.reuse, R90, R11 ;  /* 0x0000005a510b7223 */ /* 0x040fe2000000000b */
[C---:B------:R-:W-:Y:S01]  /*6680*/  FFMA R8, R81.reuse, R89, R8 ;  /* 0x0000005951087223 */ /* 0x040fe20000000008 */
[----:B------:R-:W-:Y:S01]  /*6690*/  FFMA R9, R81, R92, R9 ;  /* 0x0000005c51097223 */ /* 0x000fe20000000009 */
[----:B------:R-:W-:Y:S01]  /*66a0*/  F2FP.F16.E4M3.UNPACK_B R131, R160 ;  /* 0x000000a0ff83723e */ /* 0x000fe200020006ff */
[----:B------:R-:W-:Y:S01]  /*66b0*/  HADD2.F32 R98, -RZ, R97.H1_H1 ;  /* 0x30000061ff627230 */ /* 0x000fe20000004100 */
[----:B------:R-:W-:Y:S01]  /*66c0*/  F2FP.SATFINITE.E4M3.F32.PACK_AB_MERGE_C R186, R11, R6, RZ ;  /* 0x000000060bba723e */ /* 0x000fe200048070ff */
[----:B------:R-:W-:Y:S01]  /*66d0*/  FFMA R10, R81, R91, R10 ;  /* 0x0000005b510a7223 */ /* 0x000fe2000000000a */
[----:B------:R-:W-:Y:S02]  /*66e0*/  HADD2.F32 R97, -RZ, R99.H0_H0 ;  /* 0x20000063ff617230 */ /* 0x000fe40000004100 */
[C---:B------:R-:W-:Y:S01]  /*66f0*/  FMUL R15, R78.reuse, R15 ;  /* 0x0000000f4e0f7220 */ /* 0x040fe20000400000 */
[----:B------:R-:W-:Y:S01]  /*6700*/  F2FP.SATFINITE.E4M3.F32.PACK_AB_MERGE_C R185, R5, R4, R186 ;  /* 0x0000000405b9723e */ /* 0x000fe200048070ba */
[----:B------:R-:W-:Y:S02]  /*6710*/  HADD2.F32 R132, -RZ, R131.H1_H1 ;  /* 0x30000083ff847230 */ /* 0x000fe40000004100 */
[C---:B------:R-:W-:Y:S01]  /*6720*/  FMUL R14, R78.reuse, R18 ;  /* 0x000000124e0e7220 */ /* 0x040fe20000400000 */
[C---:B------:R-:W-:Y:S01]  /*6730*/  FFMA R15, R81.reuse, R94, R15 ;  /* 0x0000005e510f7223 */ /* 0x040fe2000000000f */
[C---:B------:R-:W-:Y:S01]  /*6740*/  FFMA R12, R81.reuse, R93, R12 ;  /* 0x0000005d510c7223 */ /* 0x040fe2000000000c */
[----:B------:R-:W-:Y:S01]  /*6750*/  FFMA R13, R81, R96, R13 ;  /* 0x00000060510d7223 */ /* 0x000fe2000000000d */
[----:B------:R-:W-:Y:S01]  /*6760*/  F2FP.F16.E4M3.UNPACK_B R133, R160.H1 ;  /* 0x000000a0ff85723e */ /* 0x000fe200030006ff */
[--C-:B------:R-:W-:Y:S01]  /*6770*/  HADD2.F32 R99, -RZ, R101.reuse.H0_H0 ;  /* 0x20000065ff637230 */ /* 0x100fe20000004100 */
[----:B------:R-:W-:Y:S01]  /*6780*/  F2FP.SATFINITE.E4M3.F32.PACK_AB_MERGE_C R186, R15, R10, RZ ;  /* 0x0000000a0fba723e */ /* 0x000fe200048070ff */
[----:B------:R-:W-:Y:S01]  /*6790*/  FFMA R14, R81, R95, R14 ;  /* 0x0000005f510e7223 */ /* 0x000fe2000000000e */
[C---:B------:R-:W-:Y:S01]  /*67a0*/  FMUL R19, R78.reuse, R19 ;  /* 0x000000134e137220 */ /* 0x040fe20000400000 */
[----:B------:R-:W-:Y:S01]  /*67b0*/  HADD2.F32 R102, -RZ, R101.H1_H1 ;  /* 0x30000065ff667230 */ /* 0x000fe20000004100 */
[----:B------:R-:W-:Y:S01]  /*67c0*/  F2FP.SATFINITE.E4M3.F32.PACK_AB_MERGE_C R186, R9, R8, R186 ;  /* 0x0000000809ba723e */ /* 0x000fe200048070ba */
[----:B------:R-:W-:Y:S02]  /*67d0*/  HADD2.F32 R101, -RZ, R103.H0_H0 ;  /* 0x20000067ff657230 */ /* 0x000fe40000004100 */
[C---:B------:R-:W-:Y:S01]  /*67e0*/  FFMA R19, R81.reuse, R98, R19 ;  /* 0x0000006251137223 */ /* 0x040fe20000000013 */
[C---:B------:R-:W-:Y:S01]  /*67f0*/  FFMA R16, R81.reuse, R97, R16 ;  /* 0x0000006151107223 */ /* 0x040fe20000000010 */
[----:B------:R-:W-:Y:S01]  /*6800*/  FFMA R17, R81, R100, R17 ;  /* 0x0000006451117223 */ /* 0x000fe20000000011 */
[C---:B------:R-:W-:Y:S01]  /*6810*/  FMUL R18, R78.reuse, R22 ;  /* 0x000000164e127220 */ /* 0x040fe20000400000 */
[----:B------:R-:W-:Y:S01]  /*6820*/  F2FP.F16.E4M3.UNPACK_B R135, R161 ;  /* 0x000000a1ff87723e */ /* 0x000fe200020006ff */
        /* <DEDUP_REMOVED lines=10> */
[----:B------:R1:W-:Y:S01]  /*68d0*/  STS.128 [R172+UR49+0x4200], R184 ;  /* 0x004200b8ac007988 */ /* 0x0003e20008000c31 */
[----:B------:R-:W-:Y:S01]  /*68e0*/  HADD2.F32 R136, -RZ, R135.H1_H1 ;  /* 0x30000087ff887230 */ /* 0x000fe20000004100 */
[----:B------:R-:W-:Y:S01]  /*68f0*/  F2FP.SATFINITE.E4M3.F32.PACK_AB_MERGE_C R200, R23, R18, RZ ;  /* 0x0000001217c8723e */ /* 0x000fe200048070ff */
[C---:B------:R-:W-:Y:S01]  /*6900*/  FMUL R22, R78.reuse, R26 ;  /* 0x0000001a4e167220 */ /* 0x040fe20000400000 */
[C---:B------:R-:W-:Y:S01]  /*6910*/  FMUL R27, R78.reuse, R27 ;  /* 0x0000001b4e1b7220 */ /* 0x040fe20000400000 */
[--C-:B------:R-:W-:Y:S01]  /*6920*/  HADD2.F32 R107, -RZ, R109.reuse.H0_H0 ;  /* 0x2000006dff6b7230 */ /* 0x100fe20000004100 */
[----:B------:R-:W-:Y:S01]  /*6930*/  F2FP.SATFINITE.E4M3.F32.PACK_AB_MERGE_C R200, R17, R16, R200 ;  /* 0x0000001011c8723e */ /* 0x000fe200048070c8 */
[C---:B------:R-:W-:Y:S01]  /*6940*/  FFMA R22, R81.reuse, R103, R22 ;  /* 0x0000006751167223 */ /* 0x040fe20000000016 */
[C---:B------:R-:W-:Y:S01]  /*6950*/  FFMA R27, R81.reuse, R106, R27 ;  /* 0x0000006a511b7223 */ /* 0x040fe2000000001b */
[C---:B------:R-:W-:Y:S01]  /*6960*/  FFMA R24, R81.reuse, R105, R24 ;  /* 0x0000006951187223 */ /* 0x040fe20000000018 */
[----:B------:R-:W-:Y:S01]  /*6970*/  F2FP.F16.E4M3.UNPACK_B R137, R161.H1 ;  /* 0x000000a1ff89723e */ /* 0x000fe200030006ff */
[----:B------:R-:W-:Y:S02]  /*6980*/  HADD2.F32 R110, -RZ, R109.H1_H1 ;  /* 0x3000006dff6e7230 */ /* 0x000fe40000004100 */
[----:B------:R-:W-:Y:S01]  /*6990*/  FFMA R25, R81, R108, R25 ;  /* 0x0000006c51197223 */ /* 0x000fe20000000019 */
[----:B------:R-:W-:Y:S01]  /*69a0*/  F2FP.SATFINITE.E4M3.F32.PACK_AB_MERGE_C R201, R27, R22, RZ ;  /* 0x000000161bc9723e */ /* 0x000fe200048070ff */
[----:B------:R-:W-:Y:S02]  /*69b0*/  HADD2.F32 R109, -RZ, R111.H0_H0 ;  /* 0x2000006fff6d7230 */ /* 0x000fe40000004100 */
[C---:B------:R-:W-:Y:S01]  /*69c0*/  FMUL R26, R78.reuse, R30 ;  /* 0x0000001e4e1a7220 */ /* 0x040fe20000400000 */
[C---:B------:R-:W-:Y:S01]  /*69d0*/  FMUL R31, R78.reuse, R31 ;  /* 0x0000001f4e1f7220 */ /* 0x040fe20000400000 */
[--C-:B------:R-:W-:Y:S01]  /*69e0*/  HADD2.F32 R111, -RZ, R113.reuse.H0_H0 ;  /* 0x20000071ff6f7230 */ /* 0x100fe20000004100 */
[----:B------:R-:W-:Y:S01]  /*69f0*/  F2FP.SATFINITE.E4M3.F32.PACK_AB_MERGE_C R201, R21, R20, R201 ;  /* 0x0000001415c9723e */ /* 0x000fe200048070c9 */
[C---:B------:R-:W-:Y:S01]  /*6a00*/  FFMA R26, R81.reuse, R107, R26 ;  /* 0x0000006b511a7223 */ /* 0x040fe2000000001a */
[C---:B------:R-:W-:Y:S01]  /*6a10*/  FFMA R31, R81.reuse, R110, R31 ;  /* 0x0000006e511f7223 */ /* 0x040fe2000000001f */
[C---:B------:R-:W-:Y:S01]  /*6a20*/  FFMA R28, R81.reuse, R109, R28 ;  /* 0x0000006d511c7223 */ /* 0x040fe2000000001c */
[----:B------:R-:W-:Y:S01]  /*6a30*/  F2FP.F16.E4M3.UNPACK_B R139, R162 ;  /* 0x000000a2ff8b723e */ /* 0x000fe200020006ff */
[----:B------:R-:W-:Y:S02]  /*6a40*/  HADD2.F32 R114, -RZ, R113.H1_H1 ;  /* 0x30000071ff727230 */ /* 0x000fe40000004100 */
[----:B------:R-:W-:Y:S01]  /*6a50*/  FFMA R29, R81, R112, R29 ;  /* 0x00000070511d7223 */ /* 0x000fe2000000001d */
[----:B------:R-:W-:Y:S01]  /*6a60*/  F2FP.SATFINITE.E4M3.F32.PACK_AB_MERGE_C R202, R31, R26, RZ ;  /* 0x0000001a1fca723e */ /* 0x000fe200048070ff */
[----:B------:R-:W-:Y:S02]  /*6a70*/  HADD2.F32 R113, -RZ, R115.H0_H0 ;  /* 0x20000073ff717230 */ /* 0x000fe40000004100 */
[C---:B------:R-:W-:Y:S01]  /*6a80*/  FMUL R30, R78.reuse, R34 ;  /* 0x000000224e1e7220 */ /* 0x040fe20000400000 */
[----:B------:R-:W-:Y:S01]  /*6a90*/  HADD2.F32 R140, -RZ, R139.H1_H1 ;  /* 0x3000008bff8c7230 */ /* 0x000fe20000004100 */
[----:B------:R-:W-:Y:S01]  /*6aa0*/  F2FP.SATFINITE.E4M3.F32.PACK_AB_MERGE_C R202, R25, R24, R202 ;  /* 0x0000001819ca723e */ /* 0x000fe200048070ca */
[C---:B------:R-:W-:Y:S01]  /*6ab0*/  FMUL R35, R78.reuse, R35 ;  /* 0x000000234e237220 */ /* 0x040fe20000400000 */
[--C-:B------:R-:W-:Y:S02]  /*6ac0*/  HADD2.F32 R115, -RZ, R117.reuse.H0_H0 ;  /* 0x20000075ff737230 */ /* 0x100fe40000004100 */
[C---:B------:R-:W-:Y:S01]  /*6ad0*/  FFMA R30, R81.reuse, R111, R30 ;  /* 0x0000006f511e7223 */ /* 0x040fe2000000001e */
[----:B------:R-:W-:Y:S02]  /*6ae0*/  HADD2.F32 R118, -RZ, R117.H1_H1 ;  /* 0x30000075ff767230 */ /* 0x000fe40000004100 */
[C---:B------:R-:W-:Y:S01]  /*6af0*/  FFMA R35, R81.reuse, R114, R35 ;  /* 0x0000007251237223 */ /* 0x040fe20000000023 */
[C---:B------:R-:W-:Y:S01]  /*6b00*/  FFMA R32, R81.reuse, R113, R32 ;  /* 0x0000007151207223 */ /* 0x040fe20000000020 */
[----:B------:R-:W-:Y:S01]  /*6b10*/  F2FP.F16.E4M3.UNPACK_B R141, R162.H1 ;  /* 0x000000a2ff8d723e */ /* 0x000fe200030006ff */
[----:B------:R-:W-:Y:S01]  /*6b20*/  FFMA R33, R81, R116, R33 ;  /* 0x0000007451217223 */ /* 0x000fe20000000021 */
[----:B------:R-:W-:Y:S01]  /*6b30*/  HADD2.F32 R117, -RZ, R119.H0_H0 ;  /* 0x20000077ff757230 */ /* 0x000fe20000004100 */
        /* <DEDUP_REMOVED lines=9> */
[----:B------:R1:W-:Y:S01]  /*6bd0*/  STS.128 [R197+0x4010], R200 ;  /* 0x004010c8c5007388 */ /* 0x0003e20000000c00 */
[----:B------:R-:W-:Y:S01]  /*6be0*/  FFMA R37, R81, R120, R37 ;  /* 0x0000007851257223 */ /* 0x000fe20000000025 */
[----:B------:R-:W-:Y:S01]  /*6bf0*/  F2FP.SATFINITE.E4M3.F32.PACK_AB_MERGE_C R204, R39, R34, RZ ;  /* 0x0000002227cc723e */ /* 0x000fe200048070ff */
[----:B------:R-:W-:Y:S02]  /*6c00*/  HADD2.F32 R122, -RZ, R121.H1_H1 ;  /* 0x30000079ff7a7230 */ /* 0x000fe40000004100 */
[C---:B------:R-:W-:Y:S01]  /*6c10*/  FMUL R38, R78.reuse, R42 ;  /* 0x0000002a4e267220 */ /* 0x040fe20000400000 */
[----:B------:R-:W-:Y:S01]  /*6c20*/  HADD2.F32 R121, -RZ, R123.H0_H0 ;  /* 0x2000007bff797230 */ /* 0x000fe20000004100 */
[----:B------:R-:W-:Y:S01]  /*6c30*/  F2FP.SATFINITE.E4M3.F32.PACK_AB_MERGE_C R204, R33, R32, R204 ;  /* 0x0000002021cc723e */ /* 0x000fe200048070cc */
[----:B------:R-:W-:Y:S02]  /*6c40*/  HADD2.F32 R144, -RZ, R143.H1_H1 ;  /* 0x3000008fff907230 */ /* 0x000fe40000004100 */
[C---:B------:R-:W-:Y:S01]  /*6c50*/  FFMA R38, R81.reuse, R119, R38 ;  /* 0x0000007751267223 */ /* 0x040fe20000000026 */
[C---:B------:R-:W-:Y:S01]  /*6c60*/  FMUL R43, R78.reuse, R43 ;  /* 0x0000002b4e2b7220 */ /* 0x040fe20000400000 */
[--C-:B------:R-:W-:Y:S02]  /*6c70*/  HADD2.F32 R123, -RZ, R125.reuse.H0_H0 ;  /* 0x2000007dff7b7230 */ /* 0x100fe40000004100 */
[C---:B------:R-:W-:Y:S01]  /*6c80*/  FMUL R42, R78.reuse, R46 ;  /* 0x0000002e4e2a7220 */ /* 0x040fe20000400000 */
[----:B------:R-:W-:Y:S02]  /*6c90*/  HADD2.F32 R126, -RZ, R125.H1_H1 ;  /* 0x3000007dff7e7230 */ /* 0x000fe40000004100 */
[C---:B------:R-:W-:Y:S01]  /*6ca0*/  FFMA R43, R81.reuse, R122, R43 ;  /* 0x0000007a512b7223 */ /* 0x040fe2000000002b */
[----:B------:R-:W-:Y:S01]  /*6cb0*/  F2FP.F16.E4M3.UNPACK_B R145, R163.H1 ;  /* 0x000000a3ff91723e */ /* 0x000fe200030006ff */
[C---:B------:R-:W-:Y:S01]  /*6cc0*/  FFMA R40, R81.reuse, R121, R40 ;  /* 0x0000007951287223 */ /* 0x040fe20000000028 */
[----:B------:R-:W-:Y:S01]  /*6cd0*/  FFMA R41, R81, R124, R41 ;  /* 0x0000007c51297223 */ /* 0x000fe20000000029 */
[----:B------:R-:W-:Y:S01]  /*6ce0*/  ISETP.NE.AND P0, PT, R193, RZ, PT ;  /* 0x000000ffc100720c */ /* 0x000fe20003f05270 */
[----:B------:R-:W-:Y:S01]  /*6cf0*/  HADD2.F32 R125, -RZ, R127.H0_H0 ;  /* 0x2000007fff7d7230 */ /* 0x000fe20000004100 */
[----:B------:R-:W-:Y:S01]  /*6d00*/  F2FP.SATFINITE.E4M3.F32.PACK_AB_MERGE_C R205, R43, R38, RZ ;  /* 0x000000262bcd723e */ /* 0x000fe200048070ff */
[----:B------:R-:W-:Y:S01]  /*6d10*/  FFMA R42, R81, R123, R42 ;  /* 0x0000007b512a7223 */ /* 0x000fe2000000002a */
[C---:B------:R-:W-:Y:S01]  /*6d20*/  FMUL R47, R78.reuse, R47 ;  /* 0x0000002f4e2f7220 */ /* 0x040fe20000400000 */
[--C-:B------:R-:W-:Y:S01]  /*6d30*/  HADD2.F32 R127, -RZ, R129.reuse.H0_H0 ;  /* 0x20000081ff7f7230 */ /* 0x100fe20000004100 */
[----:B------:R-:W-:Y:S01]  /*6d40*/  F2FP.SATFINITE.E4M3.F32.PACK_AB_MERGE_C R205, R37, R36, R205 ;  /* 0x0000002425cd723e */ /* 0x000fe200048070cd */
[----:B------:R-:W-:Y:S02]  /*6d50*/  HADD2.F32 R130, -RZ, R129.H1_H1 ;  /* 0x30000081ff827230 */ /* 0x000fe40000004100 */
[C---:B------:R-:W-:Y:S01]  /*6d60*/  FFMA R47, R81.reuse, R126, R47 ;  /* 0x0000007e512f7223 */ /* 0x040fe2000000002f */
[C---:B------:R-:W-:Y:S01]  /*6d70*/  FFMA R44, R81.reuse, R125, R44 ;  /* 0x0000007d512c7223 */ /* 0x040fe2000000002c */
[C---:B------:R-:W-:Y:S01]  /*6d80*/  FFMA R45, R81.reuse, R128, R45 ;  /* 0x00000080512d7223 */ /* 0x040fe2000000002d */
[----:B------:R-:W-:Y:S02]  /*6d90*/  HADD2.F32 R129, -RZ, R131.H0_H0 ;  /* 0x20000083ff817230 */ /* 0x000fe40000004100 */
[C---:B------:R-:W-:Y:S01]  /*6da0*/  FMUL R46, R78.reuse, R50 ;  /* 0x000000324e2e7220 */ /* 0x040fe20000400000 */
[C---:B------:R-:W-:Y:S01]  /*6db0*/  FMUL R51, R78.reuse, R51 ;  /* 0x000000334e337220 */ /* 0x040fe20000400000 */
[--C-:B------:R-:W-:Y:S02]  /*6dc0*/  HADD2.F32 R131, -RZ, R133.reuse.H0_H0 ;  /* 0x20000085ff837230 */ /* 0x100fe40000004100 */
[C---:B------:R-:W-:Y:S01]  /*6dd0*/  FMUL R50, R78.reuse, R54 ;  /* 0x000000364e327220 */ /* 0x040fe20000400000 */
[C---:B------:R-:W-:Y:S01]  /*6de0*/  FFMA R46, R81.reuse, R127, R46 ;  /* 0x0000007f512e7223 */ /* 0x040fe2000000002e */
[----:B------:R-:W-:Y:S02]  /*6df0*/  HADD2.F32 R134, -RZ, R133.H1_H1 ;  /* 0x30000085ff867230 */ /* 0x000fe40000004100 */
[C---:B------:R-:W-:Y:S01]  /*6e00*/  FFMA R51, R81.reuse, R130, R51 ;  /* 0x0000008251337223 */ /* 0x040fe20000000033 */
[----:B------:R-:W-:Y:S02]  /*6e10*/  HADD2.F32 R133, -RZ, R135.H0_H0 ;  /* 0x20000087ff857230 */ /* 0x000fe40000004100 */
[C---:B------:R-:W-:Y:S01]  /*6e20*/  FMUL R55, R78.reuse, R55 ;  /* 0x000000374e377220 */ /* 0x040fe20000400000 */
[C---:B------:R-:W-:Y:S01]  /*6e30*/  FFMA R48, R81.reuse, R129, R48 ;  /* 0x0000008151307223 */ /* 0x040fe20000000030 */
[C---:B------:R-:W-:Y:S01]  /*6e40*/  FFMA R49, R81.reuse, R132, R49 ;  /* 0x0000008451317223 */ /* 0x040fe20000000031 */
[--C-:B------:R-:W-:Y:S02]  /*6e50*/  HADD2.F32 R135, -RZ, R137.reuse.H0_H0 ;  /* 0x20000089ff877230 */ /* 0x100fe40000004100 */
[C---:B------:R-:W-:Y:S01]  /*6e60*/  FFMA R50, R81.reuse, R131, R50 ;  /* 0x0000008351327223 */ /* 0x040fe20000000032 */
[----:B------:R-:W-:Y:S02]  /*6e70*/  HADD2.F32 R138, -RZ, R137.H1_H1 ;  /* 0x30000089ff8a7230 */ /* 0x000fe40000004100 */
[C---:B------:R-:W-:Y:S01]  /*6e80*/  FMUL R54, R78.reuse, R58 ;  /* 0x0000003a4e367220 */ /* 0x040fe20000400000 */
[----:B------:R-:W-:Y:S02]  /*6e90*/  HADD2.F32 R137, -RZ, R139.H0_H0 ;  /* 0x2000008bff897230 */ /* 0x000fe40000004100 */
[C---:B------:R-:W-:Y:S01]  /*6ea0*/  FFMA R55, R81.reuse, R134, R55 ;  /* 0x0000008651377223 */ /* 0x040fe20000000037 */
        /* <DEDUP_REMOVED lines=16> */
[----:B------:R-:W-:Y:S01]  /*6fb0*/  FFMA R63, R81, R142, R63 ;  /* 0x0000008e513f7223 */ /* 0x000fe2000000003f */
[----:B------:R-:W-:Y:S01]  /*6fc0*/  FMUL R67, R78, R67 ;  /* 0x000000434e437220 */ /* 0x000fe20000400000 */
[----:B------:R-:W-:Y:S01]  /*6fd0*/  F2FP.SATFINITE.E4M3.F32.PACK_AB_MERGE_C R206, R47, R42, RZ ;  /* 0x0000002a2fce723e */ /* 0x000fe200048070ff */
[----:B------:R-:W-:Y:S01]  /*6fe0*/  FFMA R60, R81, R141, R60 ;  /* 0x0000008d513c7223 */ /* 0x000fe2000000003c */
[----:B------:R-:W-:Y:S01]  /*6ff0*/  F2FP.SATFINITE.E4M3.F32.PACK_AB_MERGE_C R207, R51, R46, RZ ;  /* 0x0000002e33cf723e */ /* 0x000fe200048070ff */
[C---:B------:R-:W-:Y:S01]  /*7000*/  FFMA R61, R81.reuse, R144, R61 ;  /* 0x00000090513d7223 */ /* 0x040fe2000000003d */
[C---:B------:R-:W-:Y:S01]  /*7010*/  FFMA R62, R81.reuse, R143, R62 ;  /* 0x0000008f513e7223 */ /* 0x040fe2000000003e */
[----:B------:R-:W-:Y:S01]  /*7020*/  FFMA R67, R81, R146, R67 ;  /* 0x0000009251437223 */ /* 0x000fe20000000043 */
[----:B------:R-:W-:Y:S02]  /*7030*/  F2FP.SATFINITE.E4M3.F32.PACK_AB_MERGE_C R206, R41, R40, R206 ;  /* 0x0000002829ce723e */ /* 0x000fe400048070ce */
[----:B------:R-:W-:Y:S02]  /*7040*/  F2FP.SATFINITE.E4M3.F32.PACK_AB_MERGE_C R207, R45, R44, R207 ;  /* 0x0000002c2dcf723e */ /* 0x000fe400048070cf */
[----:B------:R-:W-:Y:S02]  /*7050*/  F2FP.SATFINITE.E4M3.F32.PACK_AB_MERGE_C R212, R55, R50, RZ ;  /* 0x0000003237d4723e */ /* 0x000fe400048070ff */
[----:B------:R-:W-:Y:S01]  /*7060*/  F2FP.SATFINITE.E4M3.F32.PACK_AB_MERGE_C R213, R59, R54, RZ ;  /* 0x000000363bd5723e */ /* 0x000fe200048070ff */
[----:B------:R1:W-:Y:S01]  /*7070*/  STS.128 [R199+0x4020], R204 ;  /* 0x004020ccc7007388 */ /* 0x0003e20000000c00 */
[----:B------:R-:W-:Y:S02]  /*7080*/  F2FP.SATFINITE.E4M3.F32.PACK_AB_MERGE_C R214, R63, R58, RZ ;  /* 0x0000003a3fd6723e */ /* 0x000fe400048070ff */
[----:B------:R-:W-:Y:S02]  /*7090*/  F2FP.SATFINITE.E4M3.F32.PACK_AB_MERGE_C R215, R67, R62, RZ ;  /* 0x0000003e43d7723e */ /* 0x000fe400048070ff */
[----:B------:R-:W-:Y:S02]  /*70a0*/  F2FP.SATFINITE.E4M3.F32.PACK_AB_MERGE_C R212, R49, R48, R212 ;  /* 0x0000003031d4723e */ /* 0x000fe400048070d4 */
[----:B------:R-:W-:Y:S02]  /*70b0*/  F2FP.SATFINITE.E4M3.F32.PACK_AB_MERGE_C R213, R53, R52, R213 ;  /* 0x0000003435d5723e */ /* 0x000fe400048070d5 */
[----:B------:R-:W-:Y:S02]  /*70c0*/  F2FP.SATFINITE.E4M3.F32.PACK_AB_MERGE_C R214, R57, R56, R214 ;  /* 0x0000003839d6723e */ /* 0x000fe400048070d6 */
[----:B------:R-:W-:Y:S02]  /*70d0*/  F2FP.SATFINITE.E4M3.F32.PACK_AB_MERGE_C R215, R61, R60, R215 ;  /* 0x0000003c3dd7723e */ /* 0x000fe400048070d7 */
[----:B------:R-:W-:Y:S02]  /*70e0*/  LEA R216, R181, UR49, 0x3 ;  /* 0x00000031b5d87c11 */ /* 0x000fe4000f8e18ff */
[----:B------:R-:W-:Y:S01]  /*70f0*/  @P6 SHF.L.U32 R219, R180, 0x1f, RZ ;  /* 0x0000001fb4db6819 */ /* 0x000fe200000006ff */
[----:B------:R1:W-:Y:S01]  /*7100*/  STS.128 [R198+0x4010], R212 ;  /* 0x004010d4c6007388 */ /* 0x0003e20000000c00 */
[----:B------:R-:W-:Y:S01]  /*7110*/  @!PT LDS RZ, [RZ] ;  /* 0x00000000fffff984 */ /* 0x000fe20000000800 */
[----:B------:R-:W-:Y:S01]  /*7120*/  @!PT LDS RZ, [RZ] ;  /* 0x00000000fffff984 */ /* 0x000fe20000000800 */
[----:B------:R-:W-:Y:S01]  /*7130*/  @!PT LDS RZ, [RZ] ;  /* 0x00000000fffff984 */ /* 0x000fe20000000800 */
[----:B------:R-:W-:Y:S01]  /*7140*/  @!PT LDS RZ, [RZ] ;  /* 0x00000000fffff984 */ /* 0x000fe20000000800 */
[----:B------:R2:W-:Y:S07]  /*7150*/  MEMBAR.ALL.CTA ;  /* 0x0000000000007992 */ /* 0x0005ee0000008000 */
[----:B--2---:R-:W2:Y:S02]  /*7160*/  FENCE.VIEW.ASYNC.S ;  /* 0x00000000000073c6 */ /* 0x004ea40000000000 */
[----:B--2---:R-:W-:Y:S06]  /*7170*/  BAR.SYNC.DEFER_BLOCKING 0x1, 0x80 ;  /* 0x0042000000007b1d */ /* 0x004fec0000010000 */
[----:B------:R-:W-:Y:S05]  /*7180*/  @P0 BRA `(.L_x_114) ;  /* 0x0000000000280947 */ /* 0x000fea0003800000 */
[----:B------:R-:W-:Y:S02]  /*7190*/  UIADD3 UR4, UPT, UPT, UR49, 0x4200, URZ ;  /* 0x0000420031047890 */ /* 0x000fe4000fffe0ff */
[----:B------:R-:W-:Y:S01]  /*71a0*/  UIADD3 UR6, UP0, UPT, UR52, 0x680, URZ ;  /* 0x0000068034067890 */ /* 0x000fe2000ff1e0ff */
[----:B------:R-:W-:Y:S03]  /*71b0*/  UMOV UR43, UR36 ;  /* 0x00000024002b7c82 */ /* 0x000fe60008000000 */
[----:B------:R-:W-:Y:S01]  /*71c0*/  MOV R192, UR4 ;  /* 0x0000000400c07c02 */ /* 0x000fe20008000f00 */
[----:B------:R-:W-:Y:S03]  /*71d0*/  UIADD3.X UR7, UPT, UPT, URZ, UR53, URZ, UP0, !UPT ;  /* 0x00000035ff077290 */ /* 0x000fe600087fe4ff */
[----:B------:R-:W-:Y:S11]  /*71e0*/  R2UR UR40, R192 ;  /* 0x00000000c02872ca */ /* 0x000ff600000e0000 */
[----:B------:R-:W-:Y:S02]  /*71f0*/  @!UPT UIADD3 URZ, UPT, UPT, URZ, URZ, URZ ;  /* 0x000000fffffff290 */ /* 0x000fe4000fffe0ff */
[----:B------:R2:W-:Y:S01]  /*7200*/  UTMASTG.3D [UR40], [UR6] ;  /* 0x00000028060073b5 */ /* 0x0005e20008010000 */
[----:B------:R0:W-:Y:S01]  /*7210*/  UTMACMDFLUSH ;  /* 0x00000000000079b7 */ /* 0x0001e20000000000 */
[----:B--2---:R-:W-:Y:S04]  /*7220*/  DEPBAR.LE SB0, 0x1 ;  /* 0x000080400000791a */ /* 0x004fe80000000000 */
.L_x_114:
[----:B------:R-:W-:Y:S05]  /*7230*/  BSYNC.RECONVERGENT B0 ;  /* 0x0000000000007941 */ /* 0x000fea0003800200 */
.L_x_113:
[----:B------:R-:W-:Y:S06]  /*7240*/  BAR.SYNC.DEFER_BLOCKING 0x1, 0x80 ;  /* 0x0042000000007b1d */ /* 0x000fec0000010000 */
[----:B------:R-:W2:Y:S01]  /*7250*/  @P6 SYNCS.PHASECHK.TRANS64.TRYWAIT P0, [R216+URZ+0x40], R219 ;  /* 0x000040dbd80065a7 */ /* 0x000ea200080011ff */
[----:B------:R-:W-:Y:S01]  /*7260*/  BSSY B1, `(.L_x_115) ;  /* 0x0000023000017945 */ /* 0x000fe20003800000 */
[----:B--2---:R-:W-:Y:S03]  /*7270*/  @P6 SEL R208, RZ, 0x1, !P0 ;  /* 0x00000001ffd06807 */ /* 0x004fe60004000000 */
[----:B------:R-:W-:Y:S05]  /*7280*/  @!P6 BRA `(.L_x_116) ;  /* 0x000000000080e947 */ /* 0x000fea0003800000 */
[----:B------:R-:W-:Y:S01]  /*7290*/  ISETP.NE.AND P1, PT, R209, RZ, PT ;  /* 0x000000ffd100720c */ /* 0x000fe20003f25270 */
[----:B------:R-:W-:Y:S01]  /*72a0*/  BSSY B0, `(.L_x_117) ;  /* 0x000000a000007945 */ /* 0x000fe20003800000 */
[----:B------:R-:W-:Y:S11]  /*72b0*/  ISETP.NE.AND P0, PT, R208, RZ, PT ;  /* 0x000000ffd000720c */ /* 0x000ff60003f05270 */
[----:B------:R-:W-:Y:S04]  /*72c0*/  @P1 IMAD R0, R181, 0x2000, R190 ;  /* 0x00002000b5001824 */ /* 0x000fe800078e02be */
[C---:B------:R-:W-:Y:S01]  /*72d0*/  @P1 IMAD.IADD R211, R0.reuse, 0x1, R211 ;  /* 0x0000000100d31824 */ /* 0x040fe200078e02d3 */
[----:B------:R-:W-:Y:S03]  /*72e0*/  @P1 IADD3 R217, PT, PT, R0, R217, RZ ;  /* 0x000000d900d91210 */ /* 0x000fe60007ffe0ff */
[----:B------:R-:W-:Y:S01]  /*72f0*/  @P1 IMAD.IADD R210, R210, 0x1, R211 ;  /* 0x00000001d2d21824 */ /* 0x000fe200078e02d3 */
[----:B------:R-:W-:Y:S06]  /*7300*/  @P0 BRA `(.L_x_118) ;  /* 0x00000000000c0947 */ /* 0x000fec0003800000 */
[----:B------:R-:W-:Y:S04]  /*7310*/  SHF.L.U32 R3, R180, 0x1f, RZ ;  /* 0x0000001fb4037819 */ /* 0x000fe800000006ff */
[----:B------:R-:W2:Y:S02]  /*7320*/  SYNCS.PHASECHK.TRANS64.TRYWAIT P0, [R216+URZ+0x40], R3 ;  /* 0x00004003d80075a7 */ /* 0x000ea400080011ff */
[----:B--2---:R-:W-:Y:S05]  /*7330*/  @!P0 BRA `(.L_x_119) ;  /* 0x0000002000048947 */ /* 0x004fea0003800000 */
.L_x_118:
[----:B------:R-:W-:Y:S05]  /*7340*/  BSYNC B0 ;  /* 0x0000000000007941 */ /* 0x000fea0003800000 */
.L_x_117:
[----:B------:R-:W-:Y:S01]  /*7350*/  ISETP.NE.AND P0, PT, R209, RZ, PT ;  /* 0x000000ffd100720c */ /* 0x000fe20003f05270 */
[----:B--2---:R-:W-:Y:S02]  /*7360*/  VIADD R3, R216, 0x50 ;  /* 0x00000050d8037836 */ /* 0x004fe40000000000 */
[----:B------:R-:W-:Y:S02]  /*7370*/  IMAD.U32 R2, RZ, RZ, UR37 ;  /* 0x00000025ff027e24 */ /* 0x000fe4000f8e00ff */
[----:B------:R-:W-:Y:S03]  /*7380*/  VIADD R181, R181, 0x1 ;  /* 0x00000001b5b57836 */ /* 0x000fe60000000000 */
[----:B------:R-:W-:Y:S05]  /*7390*/  PRMT R2, R2, 0x654, R3 ;  /* 0x0000065402027816 */ /* 0x000fea0000000003 */
[----:B------:R2:W3:Y:S04]  /*73a0*/  @P0 LDS.128 R148, [R0] ;  /* 0x0000000000940984 */ /* 0x0004e80000000c00 */
[----:B------:R2:W4:Y:S04]  /*73b0*/  @P0 LDS.128 R152, [R211+0x10] ;  /* 0x00001000d3980984 */ /* 0x0005280000000c00 */
        /* <DEDUP_REMOVED lines=13> */
.L_x_116:
[----:B------:R-:W-:Y:S05]  /*7490*/  BSYNC B1 ;  /* 0x0000000000017941 */ /* 0x000fea0003800000 */
.L_x_115:
[----:B--2---:R-:W-:Y:S05]  /*74a0*/  VIADD R0, R80, 0x40 ;  /* 0x0000004050007836 */ /* 0x004fea0000000000 */
[----:B------:R-:W-:Y:S04]  /*74b0*/  SHF.R.U32.HI R0, RZ, 0x15, R0 ;  /* 0x00000015ff007819 */ /* 0x000fe80000011600 */
[----:B------:R-:W-:Y:S11]  /*74c0*/  LOP3.LUT P0, RZ, R0, 0x3, R173, 0x48, !PT ;  /* 0x0000000300ff7812 */ /* 0x000ff600078048ad */
[----:B------:R-:W-:Y:S02]  /*74d0*/  @!UPT UIADD3 URZ, UPT, UPT, URZ, URZ, URZ ;  /* 0x000000fffffff290 */ /* 0x000fe4000fffe0ff */
[----:B------:R-:W-:Y:S05]  /*74e0*/  @!P0 BRA `(.L_x_120) ;  /* 0x0000000000408947 */ /* 0x000fea0003800000 */
[----:B------:R-:W2:Y:S01]  /*74f0*/  LDCU.64 UR8, c[0x4][0x70] ;  /* 0x01000e00ff0877ac */ /* 0x000ea20008000a00 */
[----:B------:R-:W-:Y:S01]  /*7500*/  MOV R3, 0x0 ;  /* 0x0000000000037802 */ /* 0x000fe20000000f00 */
[----:B------:R-:W-:Y:S02]  /*7510*/  HFMA2 R12, -RZ, RZ, 0, 5.9604644775390625e-08 ;  /* 0x00000001ff0c7431 */ /* 0x000fe400000001ff */
[----:B------:R-:W-:Y:S02]  /*7520*/  IMAD.MOV.U32 R8, RZ, RZ, 0x192 ;  /* 0x00000192ff087424 */ /* 0x000fe400078e00ff */
[----:B------:R-:W-:Y:S01]  /*7530*/  IMAD.MOV.U32 R13, RZ, RZ, RZ ;  /* 0x000000ffff0d7224 */ /* 0x000fe200078e00ff */
[----:B------:R-:W5:Y:S01]  /*7540*/  LDCU.64 UR6, c[0x4][0x78] ;  /* 0x01000f00ff0677ac */ /* 0x000f620008000a00 */
[----:B------:R-:W1:Y:S01]  /*7550*/  LDC.64 R2, c[0x4][R3] ;  /* 0x0100000003027b82 */ /* 0x000e620000000a00 */
[----:B------:R-:W3:Y:S01]  /*7560*/  LDCU.64 UR4, c[0x4][0x10] ;  /* 0x01000200ff0477ac */ /* 0x000ee20008000a00 */
[----:B--2---:R-:W-:Y:S01]  /*7570*/  MOV R5, UR9 ;  /* 0x0000000900057c02 */ /* 0x004fe20008000f00 */
[----:B------:R-:W-:Y:S01]  /*7580*/  IMAD.U32 R4, RZ, RZ, UR8 ;  /* 0x00000008ff047e24 */ /* 0x000fe2000f8e00ff */
[----:B-----5:R-:W-:Y:S01]  /*7590*/  MOV R7, UR7 ;  /* 0x0000000700077c02 */ /* 0x020fe20008000f00 */
[----:B------:R-:W-:Y:S01]  /*75a0*/  IMAD.U32 R6, RZ, RZ, UR6 ;  /* 0x00000006ff067e24 */ /* 0x000fe2000f8e00ff */
[----:B---3--:R-:W-:Y:S01]  /*75b0*/  MOV R11, UR5 ;  /* 0x00000005000b7c02 */ /* 0x008fe20008000f00 */
[----:B------:R-:W-:Y:S02]  /*75c0*/  IMAD.U32 R10, RZ, RZ, UR4 ;  /* 0x00000004ff0a7e24 */ /* 0x000fe4000f8e00ff */
[----:B------:R-:W-:Y:S07]  /*75d0*/  LEPC R20, `(.L_x_120) ;  /* 0x000000001014794e */ /* 0x000fee0000000000 */
[----:B-1--4-:R-:W-:Y:S05]  /*75e0*/  CALL.ABS.NOINC R2 ;  /* 0x0000000002007343 */ /* 0x012fea0003c00000 */
.L_x_120:
[----:B------:R-:W-:Y:S01]  /*75f0*/  ISETP.NE.AND P0, PT, R193, RZ, PT ;  /* 0x000000ffc100720c */ /* 0x000fe20003f05270 */
[----:B------:R-:W-:Y:S05]  /*7600*/  WARPSYNC.ALL ;  /* 0x0000000000007948 */ /* 0x000fea0003800000 */
[----:B------:R-:W-:Y:S01]  /*7610*/  R2UR UR4, R80 ;  /* 0x00000000500472ca */ /* 0x000fe200000e0000 */
[----:B------:R-:W-:Y:S01]  /*7620*/  BSSY.RECONVERGENT B0, `(.L_x_121) ;  /* 0x000011c000007945 */ /* 0x000fe20003800200 */
[----:B---3--:R-:W-:Y:S02]  /*7630*/  F2FP.F16.E4M3.UNPACK_B R11, R149 ;  /* 0x00000095ff0b723e */ /* 0x008fe400020006ff */
[----:B------:R-:W-:Y:S02]  /*7640*/  F2FP.F16.E4M3.UNPACK_B R10, R150 ;  /* 0x00000096ff0a723e */ /* 0x000fe400020006ff */
[----:B------:R-:W-:Y:S01]  /*7650*/  F2FP.F16.E4M3.UNPACK_B R9, R151 ;  /* 0x00000097ff09723e */ /* 0x000fe200020006ff */
[--C-:B------:R-:W-:Y:S01]  /*7660*/  HADD2.F32 R83, -RZ, R11.reuse.H0_H0 ;  /* 0x2000000bff537230 */ /* 0x100fe20000004100 */
[----:B----4-:R-:W-:Y:S01]  /*7670*/  F2FP.F16.E4M3.UNPACK_B R8, R152 ;  /* 0x00000098ff08723e */ /* 0x010fe200020006ff */
[----:B------:R-:W-:Y:S01]  /*7680*/  HADD2.F32 R84, -RZ, R11.H1_H1 ;  /* 0x3000000bff547230 */ /* 0x000fe20000004100 */
[----:B------:R-:W-:Y:S01]  /*7690*/  F2FP.F16.E4M3.UNPACK_B R7, R153 ;  /* 0x00000099ff07723e */ /* 0x000fe200020006ff */
[--C-:B------:R-:W-:Y:S01]  /*76a0*/  HADD2.F32 R87, -RZ, R10.reuse.H0_H0 ;  /* 0x2000000aff577230 */ /* 0x100fe20000004100 */
[----:B------:R-:W-:Y:S01]  /*76b0*/  F2FP.F16.E4M3.UNPACK_B R6, R154 ;  /* 0x0000009aff06723e */ /* 0x000fe200020006ff */
[----:B------:R-:W-:Y:S01]  /*76c0*/  HADD2.F32 R88, -RZ, R10.H1_H1 ;  /* 0x3000000aff587230 */ /* 0x000fe20000004100 */
[----:B------:R-:W-:Y:S01]  /*76d0*/  F2FP.F16.E4M3.UNPACK_B R5, R155 ;  /* 0x0000009bff05723e */ /* 0x000fe200020006ff */
[--C-:B------:R-:W-:Y:S01]  /*76e0*/  HADD2.F32 R91, -RZ, R9.reuse.H0_H0 ;  /* 0x20000009ff5b7230 */ /* 0x100fe20000004100 */
[----:B-1----:R-:W-:Y:S01]  /*76f0*/  F2FP.F16.E4M3.UNPACK_B R4, R156 ;  /* 0x0000009cff04723e */ /* 0x002fe200020006ff */
[----:B------:R-:W-:Y:S01]  /*7700*/  HADD2.F32 R93, -RZ, R9.H1_H1 ;  /* 0x30000009ff5d7230 */ /* 0x000fe20000004100 */
[-C--:B------:R-:W-:Y:S01]  /*7710*/  F2FP.F16.E4M3.UNPACK_B R2, R148.reuse ;  /* 0x00000094ff02723e */ /* 0x080fe200020006ff */
[--C-:B------:R-:W-:Y:S01]  /*7720*/  HADD2.F32 R94, -RZ, R8.reuse.H0_H0 ;  /* 0x20000008ff5e7230 */ /* 0x100fe20000004100 */
[----:B------:R-:W-:Y:S01]  /*7730*/  F2FP.F16.E4M3.UNPACK_B R148, R148.H1 ;  /* 0x00000094ff94723e */ /* 0x000fe200030006ff */
[----:B------:R-:W-:Y:S01]  /*7740*/  HADD2.F32 R97, -RZ, R8.H1_H1 ;  /* 0x30000008ff617230 */ /* 0x000fe20000004100 */
[----:B------:R-:W-:Y:S01]  /*7750*/  F2FP.F16.E4M3.UNPACK_B R149, R149.H1 ;  /* 0x00000095ff95723e */ /* 0x000fe200030006ff */
[--C-:B------:R-:W-:Y:S01]  /*7760*/  HADD2.F32 R98, -RZ, R7.reuse.H0_H0 ;  /* 0x20000007ff627230 */ /* 0x100fe20000004100 */
[----:B------:R-:W-:Y:S01]  /*7770*/  F2FP.F16.E4M3.UNPACK_B R150, R150.H1 ;  /* 0x00000096ff96723e */ /* 0x000fe200030006ff */
[----:B------:R-:W-:Y:S01]  /*7780*/  HADD2.F32 R101, -RZ, R7.H1_H1 ;  /* 0x30000007ff657230 */ /* 0x000fe20000004100 */
[----:B------:R-:W-:Y:S01]  /*7790*/  F2FP.F16.E4M3.UNPACK_B R151, R151.H1 ;  /* 0x00000097ff97723e */ /* 0x000fe200030006ff */
[--C-:B------:R-:W-:Y:S01]  /*77a0*/  HADD2.F32 R102, -RZ, R6.reuse.H0_H0 ;  /* 0x20000006ff667230 */ /* 0x100fe20000004100 */
[----:B------:R-:W-:Y:S01]  /*77b0*/  IADD3 R195, PT, PT, R195, 0xb0, RZ ;  /* 0x000000b0c3c37810 */ /* 0x000fe20007ffe0ff */
[----:B------:R-:W-:Y:S01]  /*77c0*/  HADD2.F32 R105, -RZ, R6.H1_H1 ;  /* 0x30000006ff697230 */ /* 0x000fe20000004100 */
[----:B------:R-:W-:Y:S01]  /*77d0*/  F2FP.F16.E4M3.UNPACK_B R138, R163 ;  /* 0x000000a3ff8a723e */ /* 0x000fe200020006ff */
[--C-:B------:R-:W-:Y:S01]  /*77e0*/  HADD2.F32 R106, -RZ, R5.reuse.H0_H0 ;  /* 0x20000005ff6a7230 */ /* 0x100fe20000004100 */
[----:B------:R-:W-:Y:S01]  /*77f0*/  LOP3.LUT R195, R195, 0xfefffff8, RZ, 0xc0, !PT ;  /* 0xfefffff8c3c37812 */ /* 0x000fe200078ec0ff */
[----:B------:R-:W-:Y:S01]  /*7800*/  HADD2.F32 R109, -RZ, R5.H1_H1 ;  /* 0x30000005ff6d7230 */ /* 0x000fe20000004100 */
[----:B------:R-:W-:Y:S01]  /*7810*/  F2FP.F16.E4M3.UNPACK_B R116, R157 ;  /* 0x0000009dff74723e */ /* 0x000fe200020006ff */
[--C-:B------:R-:W-:Y:S01]  /*7820*/  HADD2.F32 R110, -RZ, R4.reuse.H0_H0 ;  /* 0x20000004ff6e7230 */ /* 0x100fe20000004100 */
[----:B------:R-:W-:Y:S01]  /*7830*/  F2FP.F16.E4M3.UNPACK_B R120, R158 ;  /* 0x0000009eff78723e */ /* 0x000fe200020006ff */
[----:B------:R-:W-:Y:S01]  /*7840*/  HADD2.F32 R113, -RZ, R4.H1_H1 ;  /* 0x30000004ff717230 */ /* 0x000fe20000004100 */
[----:B------:R-:W-:Y:S01]  /*7850*/  F2FP.F16.E4M3.UNPACK_B R124, R159 ;  /* 0x0000009fff7c723e */ /* 0x000fe200020006ff */
[----:B------:R-:W1:Y:S01]  /*7860*/  LDTM.x64 R4, tmem[UR4+0x40] ;  /* 0x00004004000479ee */ /* 0x000e620008340000 */
[--C-:B------:R-:W-:Y:S01]  /*7870*/  HADD2.F32 R0, -RZ, R2.reuse.H0_H0 ;  /* 0x20000002ff007230 */ /* 0x100fe20000004100 */
[----:B------:R-:W-:Y:S01]  /*7880*/  NOP ;  /* 0x0000000000007918 */ /* 0x000fe20000000000 */
[----:B-1----:R1:W-:Y:S01]  /*7890*/  SYNCS.ARRIVE.TRANS64.RED.A1T0 RZ, [R195+URZ], RZ ;  /* 0x000000ffc3ff79a7 */ /* 0x0023e200081004ff */
[----:B------:R-:W-:Y:S01]  /*78a0*/  HADD2.F32 R2, -RZ, R2.H1_H1 ;  /* 0x30000002ff027230 */ /* 0x000fe20000004100 */
[----:B------:R-:W-:Y:S01]  /*78b0*/  F2FP.F16.E4M3.UNPACK_B R128, R160 ;  /* 0x000000a0ff80723e */ /* 0x000fe200020006ff */
[--C-:B------:R-:W-:Y:S01]  /*78c0*/  HADD2.F32 R86, -RZ, R149.reuse.H1_H1 ;  /* 0x30000095ff567230 */ /* 0x100fe20000004100 */
[----:B------:R-:W-:Y:S01]  /*78d0*/  F2FP.F16.E4M3.UNPACK_B R132, R161 ;  /* 0x000000a1ff84723e */ /* 0x000fe200020006ff */
[--C-:B------:R-:W-:Y:S01]  /*78e0*/  HADD2.F32 R114, -RZ, R116.reuse.H0_H0 ;  /* 0x20000074ff727230 */ /* 0x100fe20000004100 */
[----:B------:R-:W-:Y:S01]  /*78f0*/  F2FP.F16.E4M3.UNPACK_B R136, R162 ;  /* 0x000000a2ff88723e */ /* 0x000fe200020006ff */
[----:B------:R-:W-:Y:S01]  /*7900*/  HADD2.F32 R117, -RZ, R116.H1_H1 ;  /* 0x30000074ff757230 */ /* 0x000fe20000004100 */
[----:B------:R-:W-:Y:S01]  /*7910*/  F2FP.F16.E4M3.UNPACK_B R152, R152.H1 ;  /* 0x00000098ff98723e */ /* 0x000fe200030006ff */
        /* <DEDUP_REMOVED lines=12> */
[C---:B------:R-:W-:Y:S01]  /*79e0*/  FMUL R4, R78.reuse, R4 ;  /* 0x000000044e047220 */ /* 0x040fe20000400000 */
[C---:B------:R-:W-:Y:S01]  /*79f0*/  FMUL R5, R78.reuse, R5 ;  /* 0x000000054e057220 */ /* 0x040fe20000400000 */
[----:B------:R-:W-:Y:S02]  /*7a00*/  HADD2.F32 R3, -RZ, R148.H0_H0 ;  /* 0x20000094ff037230 */ /* 0x000fe40000004100 */
        /* <DEDUP_REMOVED lines=9> */
[----:B------:R-:W-:Y:S02]  /*7aa0*/  HADD2.F32 R130, -RZ, R132.H0_H0 ;  /* 0x20000084ff827230 */ /* 0x000fe40000004100 */
[C---:B------:R-:W-:Y:S01]  /*7ab0*/  FMUL R6, R78.reuse, R6 ;  /* 0x000000064e067220 */ /* 0x040fe20000400000 */
[----:B------:R-:W-:Y:S02]  /*7ac0*/  HADD2.F32 R82, -RZ, R148.H1_H1 ;  /* 0x30000094ff527230 */ /* 0x000fe40000004100 */
[C---:B------:R-:W-:Y:S01]  /*7ad0*/  FMUL R7, R78.reuse, R7 ;  /* 0x000000074e077220 */ /* 0x040fe20000400000 */
[----:B------:R-:W-:Y:S02]  /*7ae0*/  HADD2.F32 R85, -RZ, R149.H0_H0 ;  /* 0x20000095ff557230 */ /* 0x000fe40000004100 */
[C---:B------:R-:W-:Y:S01]  /*7af0*/  FFMA R6, R81.reuse, R3, R6 ;  /* 0x0000000351067223 */ /* 0x040fe20000000006 */
[----:B------:R-:W-:Y:S02]  /*7b00*/  HADD2.F32 R133, -RZ, R132.H1_H1 ;  /* 0x30000084ff857230 */ /* 0x000fe40000004100 */
[C---:B------:R-:W-:Y:S01]  /*7b10*/  FFMA R7, R81.reuse, R82, R7 ;  /* 0x0000005251077223 */ /* 0x040fe20000000007 */
[C---:B------:R-:W-:Y:S01]  /*7b20*/  FFMA R8, R81.reuse, R83, R8 ;  /* 0x0000005351087223 */ /* 0x040fe20000000008 */
[C---:B------:R-:W-:Y:S01]  /*7b30*/  FFMA R9, R81.reuse, R84, R9 ;  /* 0x0000005451097223 */ /* 0x040fe20000000009 */
[--C-:B------:R-:W-:Y:S02]  /*7b40*/  HADD2.F32 R82, -RZ, R138.reuse.H0_H0 ;  /* 0x2000008aff527230 */ /* 0x100fe40000004100 */
[C---:B------:R-:W-:Y:S01]  /*7b50*/  FMUL R10, R78.reuse, R10 ;  /* 0x0000000a4e0a7220 */ /* 0x040fe20000400000 */
[----:B------:R-:W-:Y:S02]  /*7b60*/  HADD2.F32 R83, -RZ, R138.H1_H1 ;  /* 0x3000008aff537230 */ /* 0x000fe40000004100 */
[C---:B------:R-:W-:Y:S01]  /*7b70*/  FMUL R11, R78.reuse, R11 ;  /* 0x0000000b4e0b7220 */ /* 0x040fe20000400000 */
[----:B------:R-:W-:Y:S02]  /*7b80*/  HADD2.F32 R89, -RZ, R150.H0_H0 ;  /* 0x20000096ff597230 */ /* 0x000fe40000004100 */
[C---:B------:R-:W-:Y:S01]  /*7b90*/  FFMA R10, R81.reuse, R85, R10 ;  /* 0x00000055510a7223 */ /* 0x040fe2000000000a */
[--C-:B------:R-:W-:Y:S02]  /*7ba0*/  HADD2.F32 R134, -RZ, R136.reuse.H0_H0 ;  /* 0x20000088ff867230 */ /* 0x100fe40000004100 */
[C---:B------:R-:W-:Y:S01]  /*7bb0*/  FFMA R11, R81.reuse, R86, R11 ;  /* 0x00000056510b7223 */ /* 0x040fe2000000000b */
[C---:B------:R-:W-:Y:S01]  /*7bc0*/  FFMA R12, R81.reuse, R87, R12 ;  /* 0x00000057510c7223 */ /* 0x040fe2000000000c */
[----:B------:R-:W-:Y:S01]  /*7bd0*/  FFMA R13, R81, R88, R13 ;  /* 0x00000058510d7223 */ /* 0x000fe2000000000d */
[----:B------:R-:W-:Y:S01]  /*7be0*/  F2FP.SATFINITE.E4M3.F32.PACK_AB_MERGE_C R86, R7, R6, RZ ;  /* 0x000000060756723e */ /* 0x000fe200048070ff */
[C---:B------:R-:W-:Y:S01]  /*7bf0*/  FMUL R7, R78.reuse, R20 ;  /* 0x000000144e077220 */ /* 0x040fe20000400000 */
[----:B------:R-:W-:Y:S01]  /*7c00*/  F2FP.SATFINITE.E4M3.F32.PACK_AB_MERGE_C R138, R11, R10, RZ ;  /* 0x0000000a0b8a723e */ /* 0x000fe200048070ff */
[C---:B------:R-:W-:Y:S01]  /*7c10*/  FMUL R10, R78.reuse, R21 ;  /* 0x000000154e0a7220 */ /* 0x040fe20000400000 */
[C---:B------:R-:W-:Y:S01]  /*7c20*/  FMUL R21, R78.reuse, R28 ;  /* 0x0000001c4e157220 */ /* 0x040fe20000400000 */
[----:B------:R-:W-:Y:S02]  /*7c30*/  HADD2.F32 R137, -RZ, R136.H1_H1 ;  /* 0x30000088ff897230 */ /* 0x000fe40000004100 */
[C---:B------:R-:W-:Y:S01]  /*7c40*/  FMUL R14, R78.reuse, R14 ;  /* 0x0000000e4e0e7220 */ /* 0x040fe20000400000 */
[----:B------:R-:W-:Y:S02]  /*7c50*/  HADD2.F32 R90, -RZ, R150.H1_H1 ;  /* 0x30000096ff5a7230 */ /* 0x000fe40000004100 */
[C---:B------:R-:W-:Y:S01]  /*7c60*/  FMUL R15, R78.reuse, R15 ;  /* 0x0000000f4e0f7220 */ /* 0x040fe20000400000 */
[--C-:B------:R-:W-:Y:S02]  /*7c70*/  HADD2.F32 R92, -RZ, R151.reuse.H0_H0 ;  /* 0x20000097ff5c7230 */ /* 0x100fe40000004100 */
[C---:B------:R-:W-:Y:S01]  /*7c80*/  FFMA R14, R81.reuse, R89, R14 ;  /* 0x00000059510e7223 */ /* 0x040fe2000000000e */
[----:B------:R-:W-:Y:S02]  /*7c90*/  HADD2.F32 R95, -RZ, R151.H1_H1 ;  /* 0x30000097ff5f7230 */ /* 0x000fe40000004100 */
[C---:B------:R-:W-:Y:S01]  /*7ca0*/  FFMA R15, R81.reuse, R90, R15 ;  /* 0x0000005a510f7223 */ /* 0x040fe2000000000f */
[C---:B------:R-:W-:Y:S01]  /*7cb0*/  FFMA R0, R81.reuse, R91, R0 ;  /* 0x0000005b51007223 */ /* 0x040fe20000000000 */
[----:B------:R-:W-:Y:S01]  /*7cc0*/  FFMA R2, R81, R93, R2 ;  /* 0x0000005d51027223 */ /* 0x000fe20000000002 */
[C---:B------:R-:W-:Y:S01]  /*7cd0*/  FMUL R3, R78.reuse, R18 ;  /* 0x000000124e037220 */ /* 0x040fe20000400000 */
[C---:B------:R-:W-:Y:S01]  /*7ce0*/  FMUL R18, R78.reuse, R25 ;  /* 0x000000194e127220 */ /* 0x040fe20000400000 */
[----:B------:R-:W-:Y:S01]  /*7cf0*/  F2FP.SATFINITE.E4M3.F32.PACK_AB_MERGE_C R14, R15, R14, RZ ;  /* 0x0000000e0f0e723e */ /* 0x000fe200048070ff */
[C---:B------:R-:W-:Y:S01]  /*7d00*/  FMUL R25, R78.reuse, R32 ;  /* 0x000000204e197220 */ /* 0x040fe20000400000 */
[C---:B------:R-:W-:Y:S01]  /*7d10*/  FFMA R3, R81.reuse, R92, R3 ;  /* 0x0000005c51037223 */ /* 0x040fe20000000003 */
[C---:B------:R-:W-:Y:S01]  /*7d20*/  FMUL R6, R78.reuse, R19 ;  /* 0x000000134e067220 */ /* 0x040fe20000400000 */
[--C-:B------:R-:W-:Y:S02]  /*7d30*/  HADD2.F32 R96, -RZ, R152.reuse.H0_H0 ;  /* 0x20000098ff607230 */ /* 0x100fe40000004100 */
[C---:B------:R-:W-:Y:S01]  /*7d40*/  FMUL R11, R78.reuse, R22 ;  /* 0x000000164e0b7220 */ /* 0x040fe20000400000 */
[----:B------:R-:W-:Y:S02]  /*7d50*/  HADD2.F32 R99, -RZ, R152.H1_H1 ;  /* 0x30000098ff637230 */ /* 0x000fe40000004100 */
[C---:B------:R-:W-:Y:S01]  /*7d60*/  FFMA R6, R81.reuse, R95, R6 ;  /* 0x0000005f51067223 */ /* 0x040fe20000000006 */
[C---:B------:R-:W-:Y:S01]  /*7d70*/  FFMA R7, R81.reuse, R94, R7 ;  /* 0x0000005e51077223 */ /* 0x040fe20000000007 */
[C---:B------:R-:W-:Y:S01]  /*7d80*/  FFMA R10, R81.reuse, R97, R10 ;  /* 0x00000061510a7223 */ /* 0x040fe2000000000a */
[C---:B------:R-:W-:Y:S01]  /*7d90*/  FFMA R11, R81.reuse, R96, R11 ;  /* 0x00000060510b7223 */ /* 0x040fe2000000000b */
[----:B------:R-:W-:Y:S01]  /*7da0*/  FMUL R22, R78, R29 ;  /* 0x0000001d4e167220 */ /* 0x000fe20000400000 */
[----:B------:R-:W-:Y:S01]  /*7db0*/  F2FP.SATFINITE.E4M3.F32.PACK_AB_MERGE_C R3, R6, R3, RZ ;  /* 0x000000030603723e */ /* 0x000fe200048070ff */
[C---:B------:R-:W-:Y:S01]  /*7dc0*/  FMUL R29, R78.reuse, R36 ;  /* 0x000000244e1d7220 */ /* 0x040fe20000400000 */
        /* <DEDUP_REMOVED lines=11> */
[----:B------:R-:W-:Y:S01]  /*7e80*/  FMUL R20, R78, R27 ;  /* 0x0000001b4e147220 */ /* 0x000fe20000400000 */
[--C-:B------:R-:W-:Y:S01]  /*7e90*/  HADD2.F32 R104, -RZ, R154.reuse.H0_H0 ;  /* 0x2000009aff687230 */ /* 0x100fe20000004100 */
[----:B------:R-:W-:Y:S01]  /*7ea0*/  F2FP.SATFINITE.E4M3.F32.PACK_AB_MERGE_C R16, R10, R7, R16 ;  /* 0x000000070a10723e */ /* 0x000fe20004807010 */
[----:B------:R-:W-:Y:S02]  /*7eb0*/  HADD2.F32 R107, -RZ, R154.H1_H1 ;  /* 0x3000009aff6b7230 */ /* 0x000fe40000004100 */
[C---:B------:R-:W-:Y:S01]  /*7ec0*/  FFMA R20, R81.reuse, R103, R20 ;  /* 0x0000006751147223 */ /* 0x040fe20000000014 */
[C---:B------:R-:W-:Y:S01]  /*7ed0*/  FFMA R21, R81.reuse, R102, R21 ;  /* 0x0000006651157223 */ /* 0x040fe20000000015 */
[C---:B------:R-:W-:Y:S01]  /*7ee0*/  FFMA R22, R81.reuse, R105, R22 ;  /* 0x0000006951167223 */ /* 0x040fe20000000016 */
[C---:B------:R-:W-:Y:S01]  /*7ef0*/  FMUL R23, R78.reuse, R30 ;  /* 0x0000001e4e177220 */ /* 0x040fe20000400000 */
[----:B------:R-:W-:Y:S01]  /*7f00*/  FMUL R30, R78, R37 ;  /* 0x000000254e1e7220 */ /* 0x000fe20000400000 */
[----:B------:R-:W-:Y:S01]  /*7f10*/  F2FP.SATFINITE.E4M3.F32.PACK_AB_MERGE_C R19, R20, R19, RZ ;  /* 0x000000131413723e */ /* 0x000fe200048070ff */
[C---:B------:R-:W-:Y:S01]  /*7f20*/  FMUL R37, R78.reuse, R44 ;  /* 0x0000002c4e257220 */ /* 0x040fe20000400000 */
[C---:B------:R-:W-:Y:S01]  /*7f30*/  FFMA R23, R81.reuse, R104, R23 ;  /* 0x0000006851177223 */ /* 0x040fe20000000017 */
        /* <DEDUP_REMOVED lines=20> */
[----:B------:R-:W-:Y:S01]  /*8080*/  F2FP.F16.E4M3.UNPACK_B R159, R159.H1 ;  /* 0x0000009fff9f723e */ /* 0x000fe200030006ff */
[----:B------:R-:W-:Y:S01]  /*8090*/  FMUL R38, R78, R45 ;  /* 0x0000002d4e267220 */ /* 0x000fe20000400000 */
[----:B------:R-:W-:Y:S01]  /*80a0*/  F2FP.SATFINITE.E4M3.F32.PACK_AB_MERGE_C R19, R28, R27, RZ ;  /* 0x0000001b1c13723e */ /* 0x000fe200048070ff */
[----:B------:R-:W-:Y:S01]  /*80b0*/  FFMA R31, R81, R112, R31 ;  /* 0x00000070511f7223 */ /* 0x000fe2000000001f */
[C---:B------:R-:W-:Y:S01]  /*80c0*/  FMUL R45, R78.reuse, R52 ;  /* 0x000000344e2d7220 */ /* 0x040fe20000400000 */
[C---:B------:R-:W-:Y:S01]  /*80d0*/  FMUL R52, R78.reuse, R59 ;  /* 0x0000003b4e347220 */ /* 0x040fe20000400000 */
[----:B------:R-:W-:Y:S01]  /*80e0*/  F2FP.F16.E4M3.UNPACK_B R160, R160.H1 ;  /* 0x000000a0ffa0723e */ /* 0x000fe200030006ff */
[C---:B------:R-:W-:Y:S01]  /*80f0*/  FMUL R59, R78.reuse, R66 ;  /* 0x000000424e3b7220 */ /* 0x040fe20000400000 */
[----:B------:R-:W-:Y:S01]  /*8100*/  F2FP.SATFINITE.E4M3.F32.PACK_AB_MERGE_C R66, R13, R12, R14 ;  /* 0x0000000c0d42723e */ /* 0x000fe2000480700e */
        /* <DEDUP_REMOVED lines=11> */
[C---:B------:R-:W-:Y:S01]  /*81c0*/  FFMA R35, R81.reuse, R116, R35 ;  /* 0x0000007451237223 */ /* 0x040fe20000000023 */
[C---:B------:R-:W-:Y:S01]  /*81d0*/  FMUL R36, R78.reuse, R43 ;  /* 0x0000002b4e247220 */ /* 0x040fe20000400000 */
[--C-:B------:R-:W-:Y:S02]  /*81e0*/  HADD2.F32 R120, -RZ, R158.reuse.H0_H0 ;  /* 0x2000009eff787230 */ /* 0x100fe40000004100 */
[C---:B------:R-:W-:Y:S01]  /*81f0*/  FMUL R39, R78.reuse, R46 ;  /* 0x0000002e4e277220 */ /* 0x040fe20000400000 */
[----:B------:R-:W-:Y:S02]  /*8200*/  HADD2.F32 R123, -RZ, R158.H1_H1 ;  /* 0x3000009eff7b7230 */ /* 0x000fe40000004100 */
        /* <DEDUP_REMOVED lines=8> */
[C---:B------:R-:W-:Y:S01]  /*8290*/  FFMA R40, R81.reuse, R123, R40 ;  /* 0x0000007b51287223 */ /* 0x040fe20000000028 */
[C---:B------:R-:W-:Y:S01]  /*82a0*/  FMUL R44, R78.reuse, R51 ;  /* 0x000000334e2c7220 */ /* 0x040fe20000400000 */
[C---:B------:R-:W-:Y:S01]  /*82b0*/  FFMA R41, R81.reuse, R122, R41 ;  /* 0x0000007a51297223 */ /* 0x040fe20000000029 */
[C---:B------:R-:W-:Y:S01]  /*82c0*/  FFMA R42, R81.reuse, R125, R42 ;  /* 0x0000007d512a7223 */ /* 0x040fe2000000002a */
[C---:B------:R-:W-:Y:S01]  /*82d0*/  FMUL R46, R78.reuse, R53 ;  /* 0x000000354e2e7220 */ /* 0x040fe20000400000 */
[--C-:B------:R-:W-:Y:S02]  /*82e0*/  HADD2.F32 R128, -RZ, R160.reuse.H0_H0 ;  /* 0x200000a0ff807230 */ /* 0x100fe40000004100 */
[C---:B------:R-:W-:Y:S01]  /*82f0*/  FMUL R50, R78.reuse, R57 ;  /* 0x000000394e327220 */ /* 0x040fe20000400000 */
[C---:B------:R-:W-:Y:S01]  /*8300*/  FMUL R51, R78.reuse, R58 ;  /* 0x0000003a4e337220 */ /* 0x040fe20000400000 */
[C---:B------:R-:W-:Y:S01]  /*8310*/  FMUL R53, R78.reuse, R60 ;  /* 0x0000003c4e357220 */ /* 0x040fe20000400000 */
[C---:B------:R-:W-:Y:S01]  /*8320*/  FFMA R43, R81.reuse, R124, R43 ;  /* 0x0000007c512b7223 */ /* 0x040fe2000000002b */
[----:B------:R-:W-:Y:S02]  /*8330*/  HADD2.F32 R131, -RZ, R160.H1_H1 ;  /* 0x300000a0ff837230 */ /* 0x000fe40000004100 */
[C---:B------:R-:W-:Y:S01]  /*8340*/  FMUL R47, R78.reuse, R54 ;  /* 0x000000364e2f7220 */ /* 0x040fe20000400000 */
[C---:B------:R-:W-:Y:S01]  /*8350*/  FMUL R57, R78.reuse, R64 ;  /* 0x000000404e397220 */ /* 0x040fe20000400000 */
[C---:B------:R-:W-:Y:S01]  /*8360*/  FMUL R58, R78.reuse, R65 ;  /* 0x000000414e3a7220 */ /* 0x040fe20000400000 */
[C---:B------:R-:W-:Y:S01]  /*8370*/  FMUL R60, R78.reuse, R67 ;  /* 0x000000434e3c7220 */ /* 0x040fe20000400000 */
[----:B------:R-:W-:Y:S01]  /*8380*/  FFMA R44, R81, R127, R44 ;  /* 0x0000007f512c7223 */ /* 0x000fe2000000002c */
[C---:B------:R-:W-:Y:S01]  /*8390*/  FMUL R48, R78.reuse, R55 ;  /* 0x000000374e307220 */ /* 0x040fe20000400000 */
[----:B------:R-:W-:Y:S01]  /*83a0*/  F2FP.SATFINITE.E4M3.F32.PACK_AB_MERGE_C R64, R5, R4, R86 ;  /* 0x000000040540723e */ /* 0x000fe20004807056 */
[----:B------:R-:W-:Y:S01]  /*83b0*/  FFMA R45, R81, R126, R45 ;  /* 0x0000007e512d7223 */ /* 0x000fe2000000002d */
[----:B------:R-:W-:Y:S01]  /*83c0*/  F2FP.SATFINITE.E4M3.F32.PACK_AB_MERGE_C R65, R9, R8, R138 ;  /* 0x000000080941723e */ /* 0x000fe2000480708a */
[----:B------:R-:W-:Y:S01]  /*83d0*/  FMUL R49, R78, R56 ;  /* 0x000000384e317220 */ /* 0x000fe20000400000 */
[----:B------:R-:W-:Y:S01]  /*83e0*/  F2FP.SATFINITE.E4M3.F32.PACK_AB_MERGE_C R67, R2, R0, R3 ;  /* 0x000000000243723e */ /* 0x000fe20004807003 */
[C---:B------:R-:W-:Y:S01]  /*83f0*/  FFMA R46, R81.reuse, R129, R46 ;  /* 0x00000081512e7223 */ /* 0x040fe2000000002e */
[----:B------:R-:W-:Y:S01]  /*8400*/  F2FP.F16.E4M3.UNPACK_B R162, R162.H1 ;  /* 0x000000a2ffa2723e */ /* 0x000fe200030006ff */
[--C-:B------:R-:W-:Y:S02]  /*8410*/  HADD2.F32 R132, -RZ, R161.reuse.H0_H0 ;  /* 0x200000a1ff847230 */ /* 0x100fe40000004100 */
[C---:B------:R-:W-:Y:S01]  /*8420*/  FFMA R47, R81.reuse, R128, R47 ;  /* 0x00000080512f7223 */ /* 0x040fe2000000002f */
[----:B------:R1:W-:Y:S01]  /*8430*/  STS.128 [R172+UR49+0x6200], R64 ;  /* 0x00620040ac007988 */ /* 0x0003e20008000c31 */
[----:B------:R-:W-:Y:S02]  /*8440*/  HADD2.F32 R135, -RZ, R161.H1_H1 ;  /* 0x300000a1ff877230 */ /* 0x000fe40000004100 */
[C---:B------:R-:W-:Y:S01]  /*8450*/  FFMA R48, R81.reuse, R131, R48 ;  /* 0x0000008351307223 */ /* 0x040fe20000000030 */
[C---:B------:R-:W-:Y:S01]  /*8460*/  FFMA R49, R81.reuse, R130, R49 ;  /* 0x0000008251317223 */ /* 0x040fe20000000031 */
[----:B------:R-:W-:Y:S01]  /*8470*/  F2FP.F16.E4M3.UNPACK_B R163, R163.H1 ;  /* 0x000000a3ffa3723e */ /* 0x000fe200030006ff */
[C---:B------:R-:W-:Y:S01]  /*8480*/  FFMA R50, R81.reuse, R133, R50 ;  /* 0x0000008551327223 */ /* 0x040fe20000000032 */
[----:B------:R-:W-:Y:S01]  /*8490*/  FMUL R54, R78, R61 ;  /* 0x0000003d4e367220 */ /* 0x000fe20000400000 */
[--C-:B------:R-:W-:Y:S01]  /*84a0*/  HADD2.F32 R136, -RZ, R162.reuse.H0_H0 ;  /* 0x200000a2ff887230 */ /* 0x100fe20000004100 */
[----:B------:R1:W-:Y:S01]  /*84b0*/  STS.128 [R197+0x6010], R16 ;  /* 0x00601010c5007388 */ /* 0x0003e20000000c00 */
[----:B------:R-:W-:Y:S01]  /*84c0*/  F2FP.SATFINITE.E4M3.F32.PACK_AB_MERGE_C R35, R36, R35, RZ ;  /* 0x000000232423723e */ /* 0x000fe200048070ff */
[C---:B------:R-:W-:Y:S01]  /*84d0*/  FFMA R51, R81.reuse, R132, R51 ;  /* 0x0000008451337223 */ /* 0x040fe20000000033 */
[----:B------:R-:W-:Y:S01]  /*84e0*/  F2FP.SATFINITE.E4M3.F32.PACK_AB_MERGE_C R39, R40, R39, RZ ;  /* 0x000000272827723e */ /* 0x000fe200048070ff */
[----:B------:R-:W-:Y:S02]  /*84f0*/  HADD2.F32 R139, -RZ, R162.H1_H1 ;  /* 0x300000a2ff8b7230 */ /* 0x000fe40000004100 */
[C---:B------:R-:W-:Y:S01]  /*8500*/  FMUL R55, R78.reuse, R62 ;  /* 0x0000003e4e377220 */ /* 0x040fe20000400000 */
[C---:B------:R-:W-:Y:S01]  /*8510*/  FFMA R52, R81.reuse, R135, R52 ;  /* 0x0000008751347223 */ /* 0x040fe20000000034 */
[----:B------:R-:W-:Y:S01]  /*8520*/  FMUL R56, R78, R63 ;  /* 0x0000003f4e387220 */ /* 0x000fe20000400000 */
[C---:B------:R-:W-:Y:S01]  /*8530*/  FFMA R53, R81.reuse, R134, R53 ;  /* 0x0000008651357223 */ /* 0x040fe20000000035 */
[C---:B------:R-:W-:Y:S01]  /*8540*/  FFMA R54, R81.reuse, R137, R54 ;  /* 0x0000008951367223 */ /* 0x040fe20000000036 */
[--C-:B------:R-:W-:Y:S02]  /*8550*/  HADD2.F32 R84, -RZ, R163.reuse.H0_H0 ;  /* 0x200000a3ff547230 */ /* 0x100fe40000004100 */
[C---:B------:R-:W-:Y:S01]  /*8560*/  FFMA R55, R81.reuse, R136, R55 ;  /* 0x0000008851377223 */ /* 0x040fe20000000037 */
[----:B------:R-:W-:Y:S02]  /*8570*/  HADD2.F32 R85, -RZ, R163.H1_H1 ;  /* 0x300000a3ff557230 */ /* 0x000fe40000004100 */
[C---:B------:R-:W-:Y:S01]  /*8580*/  FFMA R56, R81.reuse, R139, R56 ;  /* 0x0000008b51387223 */ /* 0x040fe20000000038 */
[----:B------:R-:W-:Y:S01]  /*8590*/  F2FP.SATFINITE.E4M3.F32.PACK_AB_MERGE_C R43, R44, R43, RZ ;  /* 0x0000002b2c2b723e */ /* 0x000fe200048070ff */
[C---:B------:R-:W-:Y:S01]  /*85a0*/  FFMA R57, R81.reuse, R82, R57 ;  /* 0x0000005251397223 */ /* 0x040fe20000000039 */
[C---:B------:R-:W-:Y:S01]  /*85b0*/  FFMA R58, R81.reuse, R83, R58 ;  /* 0x00000053513a7223 */ /* 0x040fe2000000003a */
[C---:B------:R-:W-:Y:S01]  /*85c0*/  FFMA R59, R81.reuse, R84, R59 ;  /* 0x00000054513b7223 */ /* 0x040fe2000000003b */
[----:B------:R-:W-:Y:S01]  /*85d0*/  F2FP.SATFINITE.E4M3.F32.PACK_AB_MERGE_C R33, R34, R33, R35 ;  /* 0x000000212221723e */ /* 0x000fe20004807023 */
[----:B------:R-:W-:Y:S01]  /*85e0*/  FFMA R60, R81, R85, R60 ;  /* 0x00000055513c7223 */ /* 0x000fe2000000003c */
[----:B------:R-:W-:Y:S02]  /*85f0*/  F2FP.SATFINITE.E4M3.F32.PACK_AB_MERGE_C R32, R30, R29, R32 ;  /* 0x0000001d1e20723e */ /* 0x000fe40004807020 */
        /* <DEDUP_REMOVED lines=11> */
[----:B------:R-:W-:Y:S03]  /*86b0*/  IADD3 R76, PT, PT, R76, 0x1, RZ ;  /* 0x000000014c4c7810 */ /* 0x000fe60007ffe0ff */
        /* <DEDUP_REMOVED lines=9> */
[----:B------:R-:W-:Y:S02]  /*8750*/  UIADD3 UR8, UP0, UPT, UR52, 0x680, URZ ;  /* 0x0000068034087890 */ /* 0x000fe4000ff1e0ff */
[----:B------:R-:W-:Y:S02]  /*8760*/  UIADD3 UR5, UPT, UPT, UR41, 0x40, URZ ;  /* 0x0000004029057890 */ /* 0x000fe4000fffe0ff */
[----:B------:R-:W-:Y:S02]  /*8770*/  UIADD3 UR4, UPT, UPT, UR49, 0x6200, URZ ;  /* 0x0000620031047890 */ /* 0x000fe4000fffe0ff */
[----:B------:R-:W-:Y:S01]  /*8780*/  UIADD3.X UR9, UPT, UPT, URZ, UR53, URZ, UP0, !UPT ;  /* 0x00000035ff097290 */ /* 0x000fe200087fe4ff */
[----:B------:R-:W-:Y:S01]  /*8790*/  UMOV UR6, UR42 ;  /* 0x0000002a00067c82 */ /* 0x000fe20008000000 */
[----:B------:R-:W-:Y:S07]  /*87a0*/  UMOV UR7, UR36 ;  /* 0x0000002400077c82 */ /* 0x000fee0008000000 */
[----:B------:R2:W-:Y:S01]  /*87b0*/  UTMASTG.3D [UR4], [UR8] ;  /* 0x00000004080073b5 */ /* 0x0005e20008010000 */
[----:B------:R0:W-:Y:S01]  /*87c0*/  UTMACMDFLUSH ;  /* 0x00000000000079b7 */ /* 0x0001e20000000000 */
[----:B--2---:R-:W-:Y:S04]  /*87d0*/  DEPBAR.LE SB0, 0x1 ;  /* 0x000080400000791a */ /* 0x004fe80000000000 */
.L_x_122:
[----:B------:R-:W-:Y:S05]  /*87e0*/  BSYNC.RECONVERGENT B0 ;  /* 0x0000000000007941 */ /* 0x000fea0003800200 */
.L_x_121:
[----:B------:R-:W-:Y:S01]  /*87f0*/  BAR.SYNC.DEFER_BLOCKING 0x1, 0x80 ;  /* 0x0042000000007b1d */ /* 0x000fe20000010000 */
[----:B------:R-:W-:Y:S01]  /*8800*/  ISETP.NE.AND P2, PT, R194, RZ, PT ;  /* 0x000000ffc200720c */ /* 0x000fe20003f45270 */
[----:B------:R-:W-:Y:S01]  /*8810*/  IMAD.IADD R20, R75, 0x1, R147 ;  /* 0x000000014b147824 */ /* 0x000fe200078e0293 */
[----:B------:R-:W-:Y:S01]  /*8820*/  ISETP.NE.AND P0, PT, R196, 0x2, PT ;  /* 0x00000002c400780c */ /* 0x000fe20003f05270 */
[----:B------:R-:W-:Y:S01]  /*8830*/  IMAD.IADD R21, R77, 0x1, R170 ;  /* 0x000000014d157824 */ /* 0x000fe200078e02aa */
[----:B------:R-:W-:Y:S02]  /*8840*/  ISETP.NE.AND P1, PT, R76, 0x4, PT ;  /* 0x000000044c00780c */ /* 0x000fe40003f25270 */
[----:B------:R-:W-:Y:S02]  /*8850*/  SEL R3, RZ, 0x1, P0 ;  /* 0x00000001ff037807 */ /* 0x000fe40000000000 */
[----:B------:R-:W-:Y:S02]  /*8860*/  SEL R0, RZ, 0x1, P1 ;  /* 0x00000001ff007807 */ /* 0x000fe40000800000 */
[----:B------:R-:W-:Y:S02]  /*8870*/  LOP3.LUT R182, R182, R3, RZ, 0x3c, !PT ;  /* 0x00000003b6b67212 */ /* 0x000fe400078e3cff */
[----:B------:R-:W-:Y:S02]  /*8880*/  LOP3.LUT R183, R183, R0, RZ, 0x3c, !PT ;  /* 0x00000000b7b77212 */ /* 0x000fe400078e3cff */
[----:B------:R-:W-:Y:S02]  /*8890*/  @P2 R2UR UR36, R179 ;  /* 0x00000000b32422ca */ /* 0x000fe400000e0000 */
[----:B------:R-:W-:Y:S02]  /*88a0*/  SEL R196, R196, RZ, P0 ;  /* 0x000000ffc4c47207 */ /* 0x000fe40000000000 */
[----:B------:R-:W-:Y:S01]  /*88b0*/  SEL R76, R76, RZ, P1 ;  /* 0x000000ff4c4c7207 */ /* 0x000fe20000800000 */
[----:B------:R-:W-:Y:S10]  /*88c0*/  @P2 BRA `(.L_x_123) ;  /* 0xffffffc400c02947 */ /* 0x000ff4000383ffff */
[----:B------:R-:W-:Y:S05]  /*88d0*/  EXIT ;  /* 0x000000000000794d */ /* 0x000fea0003800000 */
.L_x_24:
[----:B--2---:R2:W4:Y:S02]  /*88e0*/  SYNCS.PHASECHK.TRANS64.TRYWAIT P0, [R3+URZ+0xe0], R2 ;  /* 0x0000e002030075a7 */ /* 0x00452400080011ff */
[----:B----4-:R-:W-:Y:S05]  /*88f0*/  @!P0 NANOSLEEP.SYNCS 0x989680 ;  /* 0x009896800000895d */ /* 0x010fea0003900000 */
[----:B------:R-:W4:Y:S02]  /*8900*/  @!P0 SYNCS.PHASECHK.TRANS64 P0, [R3+URZ+0xe0], R2 ;  /* 0x0000e002030085a7 */ /* 0x000f2400080010ff */
[----:B----4-:R-:W-:Y:S05]  /*8910*/  @!P0 BRA `(.L_x_24) ;  /* 0xfffffffc00f08947 */ /* 0x010fea000383ffff */
[----:B------:R-:W-:Y:S05]  /*8920*/  BRA `(.L_x_124) ;  /* 0xffffff8c00a87947 */ /* 0x000fea000383ffff */
.L_x_27:
[----:B-1----:R-:W-:-:S07]  /*8930*/  MOV R2, UR33 ;  /* 0x0000002100027c02 */ /* 0x002fce0008000f00 */
.L_x_125:
[----:B-1----:R1:W2:Y:S02]  /*8940*/  SYNCS.PHASECHK.TRANS64.TRYWAIT P0, [R2+URZ+0x20], R5 ;  /* 0x00002005020075a7 */ /* 0x0022a400080011ff */
[----:B--2---:R-:W-:Y:S05]  /*8950*/  @!P0 NANOSLEEP.SYNCS 0x989680 ;  /* 0x009896800000895d */ /* 0x004fea0003900000 */
[----:B------:R-:W2:Y:S02]  /*8960*/  @!P0 SYNCS.PHASECHK.TRANS64 P0, [R2+URZ+0x20], R5 ;  /* 0x00002005020085a7 */ /* 0x000ea400080010ff */
[----:B--2---:R-:W-:Y:S05]  /*8970*/  @!P0 BRA `(.L_x_125) ;  /* 0xfffffffc00f08947 */ /* 0x004fea000383ffff */
[----:B------:R-:W-:Y:S05]  /*8980*/  BRA `(.L_x_26) ;  /* 0xffffff9000107947 */ /* 0x000fea000383ffff */
.L_x_34:
[----:B-1----:R-:W-:-:S07]  /*8990*/  MOV R2, UR17 ;  /* 0x0000001100027c02 */ /* 0x002fce0008000f00 */
.L_x_126:
[----:B-1----:R1:W2:Y:S02]  /*89a0*/  SYNCS.PHASECHK.TRANS64.TRYWAIT P0, [R2+URZ+0x20], R5 ;  /* 0x00002005020075a7 */ /* 0x0022a400080011ff */
[----:B--2---:R-:W-:Y:S05]  /*89b0*/  @!P0 NANOSLEEP.SYNCS 0x989680 ;  /* 0x009896800000895d */ /* 0x004fea0003900000 */
[----:B------:R-:W2:Y:S02]  /*89c0*/  @!P0 SYNCS.PHASECHK.TRANS64 P0, [R2+URZ+0x20], R5 ;  /* 0x00002005020085a7 */ /* 0x000ea400080010ff */
[----:B--2---:R-:W-:Y:S05]  /*89d0*/  @!P0 BRA `(.L_x_126) ;  /* 0xfffffffc00f08947 */ /* 0x004fea000383ffff */
[----:B------:R-:W-:Y:S05]  /*89e0*/  BRA `(.L_x_33) ;  /* 0xffffff9000cc7947 */ /* 0x000fea000383ffff */
.L_x_39:
[----:B-1----:R1:W2:Y:S02]  /*89f0*/  SYNCS.PHASECHK.TRANS64.TRYWAIT P0, [R2+URZ+0x70], R3 ;  /* 0x00007003020075a7 */ /* 0x0022a400080011ff */
[----:B--2---:R-:W-:Y:S05]  /*8a00*/  @!P0 NANOSLEEP.SYNCS 0x989680 ;  /* 0x009896800000895d */ /* 0x004fea0003900000 */
[----:B------:R-:W2:Y:S02]  /*8a10*/  @!P0 SYNCS.PHASECHK.TRANS64 P0, [R2+URZ+0x70], R3 ;  /* 0x00007003020085a7 */ /* 0x000ea400080010ff */
[----:B--2---:R-:W-:Y:S05]  /*8a20*/  @!P0 BRA `(.L_x_39) ;  /* 0xfffffffc00f08947 */ /* 0x004fea000383ffff */
[----:B------:R-:W-:Y:S05]  /*8a30*/  BRA `(.L_x_127) ;  /* 0xffffff9400707947 */ /* 0x000fea000383ffff */
.L_x_43:
[----:B---3--:R-:W-:-:S07]  /*8a40*/  MOV R0, UR5 ;  /* 0x0000000500007c02 */ /* 0x008fce0008000f00 */
.L_x_128:
[----:B-1----:R1:W2:Y:S02]  /*8a50*/  SYNCS.PHASECHK.TRANS64.TRYWAIT P0, [R0+URZ], R3 ;  /* 0x00000003000075a7 */ /* 0x0022a400080011ff */
[----:B--2---:R-:W-:Y:S05]  /*8a60*/  @!P0 NANOSLEEP.SYNCS 0x989680 ;  /* 0x009896800000895d */ /* 0x004fea0003900000 */
[----:B------:R-:W2:Y:S02]  /*8a70*/  @!P0 SYNCS.PHASECHK.TRANS64 P0, [R0+URZ], R3 ;  /* 0x00000003000085a7 */ /* 0x000ea400080010ff */
[----:B--2---:R-:W-:Y:S05]  /*8a80*/  @!P0 BRA `(.L_x_128) ;  /* 0xfffffffc00f08947 */ /* 0x004fea000383ffff */
[----:B------:R-:W-:Y:S05]  /*8a90*/  BRA `(.L_x_129) ;  /* 0xffffff9800e07947 */ /* 0x000fea000383ffff */
.L_x_44:
[----:B---3--:R-:W-:-:S07]  /*8aa0*/  MOV R0, UR5 ;  /* 0x0000000500007c02 */ /* 0x008fce0008000f00 */
.L_x_130:
[----:B-1----:R1:W2:Y:S02]  /*8ab0*/  SYNCS.PHASECHK.TRANS64.TRYWAIT P0, [R0+URZ], R3 ;  /* 0x00000003000075a7 */ /* 0x0022a400080011ff */
[----:B--2---:R-:W-:Y:S05]  /*8ac0*/  @!P0 NANOSLEEP.SYNCS 0x989680 ;  /* 0x009896800000895d */ /* 0x004fea0003900000 */
[----:B------:R-:W2:Y:S02]  /*8ad0*/  @!P0 SYNCS.PHASECHK.TRANS64 P0, [R0+URZ], R3 ;  /* 0x00000003000085a7 */ /* 0x000ea400080010ff */
[----:B--2---:R-:W-:Y:S05]  /*8ae0*/  @!P0 BRA `(.L_x_130) ;  /* 0xfffffffc00f08947 */ /* 0x004fea000383ffff */
[----:B------:R-:W-:Y:S05]  /*8af0*/  BRA `(.L_x_131) ;  /* 0xffffff9800ec7947 */ /* 0x000fea000383ffff */
.L_x_45:
[----:B---3--:R-:W-:-:S07]  /*8b00*/  MOV R0, UR5 ;  /* 0x0000000500007c02 */ /* 0x008fce0008000f00 */
.L_x_132:
[----:B-1----:R1:W2:Y:S02]  /*8b10*/  SYNCS.PHASECHK.TRANS64.TRYWAIT P0, [R0+URZ], R3 ;  /* 0x00000003000075a7 */ /* 0x0022a400080011ff */
[----:B--2---:R-:W-:Y:S05]  /*8b20*/  @!P0 NANOSLEEP.SYNCS 0x989680 ;  /* 0x009896800000895d */ /* 0x004fea0003900000 */
[----:B------:R-:W2:Y:S02]  /*8b30*/  @!P0 SYNCS.PHASECHK.TRANS64 P0, [R0+URZ], R3 ;  /* 0x00000003000085a7 */ /* 0x000ea400080010ff */
[----:B--2---:R-:W-:Y:S05]  /*8b40*/  @!P0 BRA `(.L_x_132) ;  /* 0xfffffffc00f08947 */ /* 0x004fea000383ffff */
[----:B------:R-:W-:Y:S05]  /*8b50*/  BRA `(.L_x_133) ;  /* 0xffffff9800f87947 */ /* 0x000fea000383ffff */
.L_x_48:
[----:B-1----:R1:W2:Y:S02]  /*8b60*/  SYNCS.PHASECHK.TRANS64.TRYWAIT P0, [R0+URZ+0xd0], R5 ;  /* 0x0000d005000075a7 */ /* 0x0022a400080011ff */
[----:B--2---:R-:W-:Y:S05]  /*8b70*/  @!P0 NANOSLEEP.SYNCS 0x989680 ;  /* 0x009896800000895d */ /* 0x004fea0003900000 */
[----:B------:R-:W2:Y:S02]  /*8b80*/  @!P0 SYNCS.PHASECHK.TRANS64 P0, [R0+URZ+0xd0], R5 ;  /* 0x0000d005000085a7 */ /* 0x000ea400080010ff */
[----:B--2---:R-:W-:Y:S05]  /*8b90*/  @!P0 BRA `(.L_x_48) ;  /* 0xfffffffc00f08947 */ /* 0x004fea000383ffff */
[----:B------:R-:W-:Y:S05]  /*8ba0*/  BRA `(.L_x_134) ;  /* 0xffffff9c00587947 */ /* 0x000fea000383ffff */
.L_x_49:
[----:B------:R-:W-:-:S07]  /*8bb0*/  MOV R0, UR5 ;  /* 0x0000000500007c02 */ /* 0x000fce0008000f00 */
.L_x_135:
[----:B-1----:R1:W2:Y:S02]  /*8bc0*/  SYNCS.PHASECHK.TRANS64.TRYWAIT P0, [R0+URZ+0x80], R7 ;  /* 0x00008007000075a7 */ /* 0x0022a400080011ff */
[----:B--2---:R-:W-:Y:S05]  /*8bd0*/  @!P0 NANOSLEEP.SYNCS 0x989680 ;  /* 0x009896800000895d */ /* 0x004fea0003900000 */
[----:B------:R-:W2:Y:S02]  /*8be0*/  @!P0 SYNCS.PHASECHK.TRANS64 P0, [R0+URZ+0x80], R7 ;  /* 0x00008007000085a7 */ /* 0x000ea400080010ff */
[----:B--2---:R-:W-:Y:S05]  /*8bf0*/  @!P0 BRA `(.L_x_135) ;  /* 0xfffffffc00f08947 */ /* 0x004fea000383ffff */
[----:B------:R-:W-:Y:S05]  /*8c00*/  BRA `(.L_x_136) ;  /* 0xffffff9c00687947 */ /* 0x000fea000383ffff */
.L_x_50:
[----:B-1----:R1:W2:Y:S02]  /*8c10*/  SYNCS.PHASECHK.TRANS64.TRYWAIT P1, [R0+URZ+0x70], R5 ;  /* 0x00007005000075a7 */ /* 0x0022a400080211ff */
[----:B--2---:R-:W-:Y:S05]  /*8c20*/  @!P1 NANOSLEEP.SYNCS 0x989680 ;  /* 0x009896800000995d */ /* 0x004fea0003900000 */
[----:B------:R-:W2:Y:S02]  /*8c30*/  @!P1 SYNCS.PHASECHK.TRANS64 P1, [R0+URZ+0x70], R5 ;  /* 0x00007005000095a7 */ /* 0x000ea400080210ff */
[----:B--2---:R-:W-:Y:S05]  /*8c40*/  @!P1 BRA `(.L_x_50) ;  /* 0xfffffffc00f09947 */ /* 0x004fea000383ffff */
[----:B------:R-:W-:Y:S05]  /*8c50*/  BRA `(.L_x_137) ;  /* 0xffffff9c00987947 */ /* 0x000fea000383ffff */
.L_x_53:
[----:B------:R-:W-:-:S07]  /*8c60*/  MOV R0, UR5 ;  /* 0x0000000500007c02 */ /* 0x000fce0008000f00 */
.L_x_138:
[----:B-1----:R1:W2:Y:S02]  /*8c70*/  SYNCS.PHASECHK.TRANS64.TRYWAIT P0, [R0+URZ+0x80], R3 ;  /* 0x00008003000075a7 */ /* 0x0022a400080011ff */
[----:B--2---:R-:W-:Y:S05]  /*8c80*/  @!P0 NANOSLEEP.SYNCS 0x989680 ;  /* 0x009896800000895d */ /* 0x004fea0003900000 */
[----:B------:R-:W2:Y:S02]  /*8c90*/  @!P0 SYNCS.PHASECHK.TRANS64 P0, [R0+URZ+0x80], R3 ;  /* 0x00008003000085a7 */ /* 0x000ea400080010ff */
[----:B--2---:R-:W-:Y:S05]  /*8ca0*/  @!P0 BRA `(.L_x_138) ;  /* 0xfffffffc00f08947 */ /* 0x004fea000383ffff */
[----:B------:R-:W-:Y:S05]  /*8cb0*/  BRA `(.L_x_52) ;  /* 0xffffff9c00ec7947 */ /* 0x000fea000383ffff */
.L_x_62:
[----:B-1----:R-:W-:-:S04]  /*8cc0*/  MOV R4, UR6 ;  /* 0x0000000600047c02 */ /* 0x002fc80008000f00 */
[----:B------:R1:W2:Y:S03]  /*8cd0*/  SYNCS.PHASECHK.TRANS64.TRYWAIT P0, [R4+URZ+0x8], R5 ;  /* 0x00000805040075a7 */ /* 0x0002a600080011ff */
[----:B--2---:R-:W-:Y:S05]  /*8ce0*/  @!P0 NANOSLEEP.SYNCS 0x989680 ;  /* 0x009896800000895d */ /* 0x004fea0003900000 */
[----:B------:R-:W2:Y:S02]  /*8cf0*/  @!P0 SYNCS.PHASECHK.TRANS64 P0, [R4+URZ+0x8], R5 ;  /* 0x00000805040085a7 */ /* 0x000ea400080010ff */
[----:B--2---:R-:W-:Y:S05]  /*8d00*/  @!P0 BRA `(.L_x_62) ;  /* 0xfffffffc00ec8947 */ /* 0x004fea000383ffff */
[----:B------:R-:W-:Y:S05]  /*8d10*/  BRA `(.L_x_61) ;  /* 0xffffffa000a07947 */ /* 0x000fea000383ffff */
.L_x_64:
[----:B------:R-:W-:Y:S01]  /*8d20*/  BSSY B0, `(.L_x_139) ;  /* 0x0000006000007945 */ /* 0x000fe20003800000 */
[----:B------:R-:W-:-:S07]  /*8d30*/  MOV R15, 0xffffffff ;  /* 0xffffffff000f7802 */ /* 0x000fce0000000f00 */
[----:B-1---5:R-:W-:Y:S05]  /*8d40*/  WARPSYNC.COLLECTIVE R15, `(.L_x_140) ;  /* 0x000000000f0c7348 */ /* 0x022fea0003c00000 */
[----:B------:R-:W-:Y:S02]  /*8d50*/  ELECT P6, UR79, PT ;  /* 0x00000000004f782f */ /* 0x000fe400038c0000 */
[----:B------:R-:W-:Y:S01]  /*8d60*/  MOV R14, UR79 ;  /* 0x0000004f000e7c02 */ /* 0x000fe20008000f00 */
[----:B-1---5:R-:W-:Y:S10]  /*8d70*/  ENDCOLLECTIVE ;  /* 0x000000000000791b */ /* 0x022ff40003800000 */
.L_x_140:
[----:B------:R-:W-:Y:S05]  /*8d80*/  BSYNC B0 ;  /* 0x0000000000007941 */ /* 0x000fea0003800000 */
.L_x_139:
[----:B------:R-:W-:Y:S05]  /*8d90*/  BRA `(.L_x_141) ;  /* 0xffffffa000d07947 */ /* 0x000fea000383ffff */
.L_x_66:
[----:B-1----:R-:W-:-:S04]  /*8da0*/  MOV R2, UR6 ;  /* 0x0000000600027c02 */ /* 0x002fc80008000f00 */
[----:B------:R1:W2:Y:S03]  /*8db0*/  SYNCS.PHASECHK.TRANS64.TRYWAIT P0, [R2+URZ+0x8], R3 ;  /* 0x00000803020075a7 */ /* 0x0002a600080011ff */
[----:B--2---:R-:W-:Y:S05]  /*8dc0*/  @!P0 NANOSLEEP.SYNCS 0x989680 ;  /* 0x009896800000895d */ /* 0x004fea0003900000 */
[----:B------:R-:W2:Y:S02]  /*8dd0*/  @!P0 SYNCS.PHASECHK.TRANS64 P0, [R2+URZ+0x8], R3 ;  /* 0x00000803020085a7 */ /* 0x000ea400080010ff */
[----:B--2---:R-:W-:Y:S05]  /*8de0*/  @!P0 BRA `(.L_x_66) ;  /* 0xfffffffc00ec8947 */ /* 0x004fea000383ffff */
[----:B------:R-:W-:Y:S05]  /*8df0*/  BRA `(.L_x_65) ;  /* 0xffffffa000d47947 */ /* 0x000fea000383ffff */
.L_x_67:
[----:B-1----:R1:W2:Y:S02]  /*8e00*/  SYNCS.PHASECHK.TRANS64.TRYWAIT P0, [R0+URZ+0x70], R5 ;  /* 0x00007005000075a7 */ /* 0x0022a400080011ff */
[----:B--2---:R-:W-:Y:S05]  /*8e10*/  @!P0 NANOSLEEP.SYNCS 0x989680 ;  /* 0x009896800000895d */ /* 0x004fea0003900000 */
[----:B------:R-:W2:Y:S02]  /*8e20*/  @!P0 SYNCS.PHASECHK.TRANS64 P0, [R0+URZ+0x70], R5 ;  /* 0x00007005000085a7 */ /* 0x000ea400080010ff */
[----:B--2---:R-:W-:Y:S05]  /*8e30*/  @!P0 BRA `(.L_x_67) ;  /* 0xfffffffc00f08947 */ /* 0x004fea000383ffff */
[----:B------:R-:W-:Y:S05]  /*8e40*/  BRA `(.L_x_142) ;  /* 0xffffffa400b07947 */ /* 0x000fea000383ffff */
.L_x_69:
[----:B------:R-:W-:-:S07]  /*8e50*/  MOV R0, UR10 ;  /* 0x0000000a00007c02 */ /* 0x000fce0008000f00 */
.L_x_143:
[----:B-1----:R1:W2:Y:S02]  /*8e60*/  SYNCS.PHASECHK.TRANS64.TRYWAIT P0, [R0+URZ+0xb0], R5 ;  /* 0x0000b005000075a7 */ /* 0x0022a400080011ff */
[----:B--2---:R-:W-:Y:S05]  /*8e70*/  @!P0 NANOSLEEP.SYNCS 0x989680 ;  /* 0x009896800000895d */ /* 0x004fea0003900000 */
[----:B------:R-:W2:Y:S02]  /*8e80*/  @!P0 SYNCS.PHASECHK.TRANS64 P0, [R0+URZ+0xb0], R5 ;  /* 0x0000b005000085a7 */ /* 0x000ea400080010ff */
[----:B--2---:R-:W-:Y:S05]  /*8e90*/  @!P0 BRA `(.L_x_143) ;  /* 0xfffffffc00f08947 */ /* 0x004fea000383ffff */
[----:B------:R-:W-:Y:S05]  /*8ea0*/  BRA `(.L_x_144) ;  /* 0xffffffa400fc7947 */ /* 0x000fea000383ffff */
.L_x_72:
[----:B------:R-:W-:Y:S07]  /*8eb0*/  MOV R0, UR9 ;  /* 0x0000000900007c02 */ /* 0x000fee0008000f00 */
.L_x_145:
[----:B-1----:R1:W2:Y:S02]  /*8ec0*/  SYNCS.PHASECHK.TRANS64.TRYWAIT P0, [R0+URZ], R5 ;  /* 0x00000005000075a7 */ /* 0x0022a400080011ff */
[----:B--2---:R-:W-:Y:S05]  /*8ed0*/  @!P0 NANOSLEEP.SYNCS 0x989680 ;  /* 0x009896800000895d */ /* 0x004fea0003900000 */
[----:B------:R-:W2:Y:S02]  /*8ee0*/  @!P0 SYNCS.PHASECHK.TRANS64 P0, [R0+URZ], R5 ;  /* 0x00000005000085a7 */ /* 0x000ea400080010ff */
[----:B--2---:R-:W-:Y:S05]  /*8ef0*/  @!P0 BRA `(.L_x_145) ;  /* 0xfffffffc00f08947 */ /* 0x004fea000383ffff */
[----:B------:R-:W-:Y:S05]  /*8f00*/  BRA `(.L_x_71) ;  /* 0xffffffa800107947 */ /* 0x000fea000383ffff */
.L_x_76:
[----:B-1----:R-:W-:-:S07]  /*8f10*/  MOV R0, UR7 ;  /* 0x0000000700007c02 */ /* 0x002fce0008000f00 */
.L_x_146:
[----:B-1----:R1:W2:Y:S02]  /*8f20*/  SYNCS.PHASECHK.TRANS64.TRYWAIT P0, [R0+URZ], R3 ;  /* 0x00000003000075a7 */ /* 0x0022a400080011ff */
[----:B--2---:R-:W-:Y:S05]  /*8f30*/  @!P0 NANOSLEEP.SYNCS 0x989680 ;  /* 0x009896800000895d */ /* 0x004fea0003900000 */
[----:B------:R-:W2:Y:S02]  /*8f40*/  @!P0 SYNCS.PHASECHK.TRANS64 P0, [R0+URZ], R3 ;  /* 0x00000003000085a7 */ /* 0x000ea400080010ff */
[----:B--2---:R-:W-:Y:S05]  /*8f50*/  @!P0 BRA `(.L_x_146) ;  /* 0xfffffffc00f08947 */ /* 0x004fea000383ffff */
[----:B------:R-:W-:Y:S05]  /*8f60*/  BRA `(.L_x_147) ;  /* 0xffffffa800dc7947 */ /* 0x000fea000383ffff */
.L_x_77:
[----:B------:R-:W-:-:S07]  /*8f70*/  MOV R0, UR7 ;  /* 0x0000000700007c02 */ /* 0x000fce0008000f00 */
.L_x_148:
[----:B-1----:R1:W2:Y:S02]  /*8f80*/  SYNCS.PHASECHK.TRANS64.TRYWAIT P0, [R0+URZ], R3 ;  /* 0x00000003000075a7 */ /* 0x0022a400080011ff */
[----:B--2---:R-:W-:Y:S05]  /*8f90*/  @!P0 NANOSLEEP.SYNCS 0x989680 ;  /* 0x009896800000895d */ /* 0x004fea0003900000 */
[----:B------:R-:W2:Y:S02]  /*8fa0*/  @!P0 SYNCS.PHASECHK.TRANS64 P0, [R0+URZ], R3 ;  /* 0x00000003000085a7 */ /* 0x000ea400080010ff */
[----:B--2---:R-:W-:Y:S05]  /*8fb0*/  @!P0 BRA `(.L_x_148) ;  /* 0xfffffffc00f08947 */ /* 0x004fea000383ffff */
[----:B------:R-:W-:Y:S05]  /*8fc0*/  BRA `(.L_x_149) ;  /* 0xffffffa800e87947 */ /* 0x000fea000383ffff */
.L_x_78:
[----:B------:R-:W-:-:S07]  /*8fd0*/  MOV R0, UR7 ;  /* 0x0000000700007c02 */ /* 0x000fce0008000f00 */
.L_x_150:
[----:B-1----:R1:W2:Y:S02]  /*8fe0*/  SYNCS.PHASECHK.TRANS64.TRYWAIT P0, [R0+URZ], R3 ;  /* 0x00000003000075a7 */ /* 0x0022a400080011ff */
[----:B--2---:R-:W-:Y:S05]  /*8ff0*/  @!P0 NANOSLEEP.SYNCS 0x989680 ;  /* 0x009896800000895d */ /* 0x004fea0003900000 */
[----:B------:R-:W2:Y:S02]  /*9000*/  @!P0 SYNCS.PHASECHK.TRANS64 P0, [R0+URZ], R3 ;  /* 0x00000003000085a7 */ /* 0x000ea400080010ff */
[----:B--2---:R-:W-:Y:S05]  /*9010*/  @!P0 BRA `(.L_x_150) ;  /* 0xfffffffc00f08947 */ /* 0x004fea000383ffff */
[----:B------:R-:W-:Y:S05]  /*9020*/  BRA `(.L_x_151) ;  /* 0xffffffa800f47947 */ /* 0x000fea000383ffff */
.L_x_81:
[----:B------:R-:W-:-:S07]  /*9030*/  MOV R0, UR8 ;  /* 0x0000000800007c02 */ /* 0x000fce0008000f00 */
.L_x_152:
[----:B-1----:R1:W2:Y:S02]  /*9040*/  SYNCS.PHASECHK.TRANS64.TRYWAIT P1, [R0+URZ+0xf0], R3 ;  /* 0x0000f003000075a7 */ /* 0x0022a400080211ff */
[----:B--2---:R-:W-:Y:S05]  /*9050*/  @!P1 NANOSLEEP.SYNCS 0x989680 ;  /* 0x009896800000995d */ /* 0x004fea0003900000 */
[----:B------:R-:W2:Y:S02]  /*9060*/  @!P1 SYNCS.PHASECHK.TRANS64 P1, [R0+URZ+0xf0], R3 ;  /* 0x0000f003000095a7 */ /* 0x000ea400080210ff */
[----:B--2---:R-:W-:Y:S05]  /*9070*/  @!P1 BRA `(.L_x_152) ;  /* 0xfffffffc00f09947 */ /* 0x004fea000383ffff */
[----:B------:R-:W-:Y:S05]  /*9080*/  BRA `(.L_x_153) ;  /* 0xffffffac00407947 */ /* 0x000fea000383ffff */
.L_x_86:
[----:B--2---:R2:W4:Y:S02]  /*9090*/  SYNCS.PHASECHK.TRANS64.TRYWAIT P0, [R0+URZ+0x70], R3 ;  /* 0x00007003000075a7 */ /* 0x00452400080011ff */
[----:B----4-:R-:W-:Y:S05]  /*90a0*/  @!P0 NANOSLEEP.SYNCS 0x989680 ;  /* 0x009896800000895d */ /* 0x010fea0003900000 */
[----:B------:R-:W4:Y:S02]  /*90b0*/  @!P0 SYNCS.PHASECHK.TRANS64 P0, [R0+URZ+0x70], R3 ;  /* 0x00007003000085a7 */ /* 0x000f2400080010ff */
[----:B----4-:R-:W-:Y:S05]  /*90c0*/  @!P0 BRA `(.L_x_86) ;  /* 0xfffffffc00f08947 */ /* 0x010fea000383ffff */
[----:B------:R-:W-:Y:S05]  /*90d0*/  BRA `(.L_x_154) ;  /* 0xffffffb0004c7947 */ /* 0x000fea000383ffff */
.L_x_89:
[----:B------:R-:W-:Y:S07]  /*90e0*/  MOV R0, UR6 ;  /* 0x0000000600007c02 */ /* 0x000fee0008000f00 */
.L_x_155:
[----:B--2---:R2:W4:Y:S02]  /*90f0*/  SYNCS.PHASECHK.TRANS64.TRYWAIT P0, [R0+URZ+0x68], R3 ;  /* 0x00006803000075a7 */ /* 0x00452400080011ff */
[----:B----4-:R-:W-:Y:S05]  /*9100*/  @!P0 NANOSLEEP.SYNCS 0x989680 ;  /* 0x009896800000895d */ /* 0x010fea0003900000 */
[----:B------:R-:W4:Y:S02]  /*9110*/  @!P0 SYNCS.PHASECHK.TRANS64 P0, [R0+URZ+0x68], R3 ;  /* 0x00006803000085a7 */ /* 0x000f2400080010ff */
[----:B----4-:R-:W-:Y:S05]  /*9120*/  @!P0 BRA `(.L_x_155) ;  /* 0xfffffffc00f08947 */ /* 0x010fea000383ffff */
[----:B------:R-:W-:Y:S05]  /*9130*/  BRA `(.L_x_88) ;  /* 0xffffffb4002c7947 */ /* 0x000fea000383ffff */
.L_x_92:
[----:B--2---:R-:W-:Y:S07]  /*9140*/  MOV R3, UR6 ;  /* 0x0000000600037c02 */ /* 0x004fee0008000f00 */
.L_x_156:
[----:B-1----:R1:W2:Y:S02]  /*9150*/  SYNCS.PHASECHK.TRANS64.TRYWAIT P0, [R3+URZ+0x50], R12 ;  /* 0x0000500c030075a7 */ /* 0x0022a400080011ff */
[----:B--2---:R-:W-:Y:S05]  /*9160*/  @!P0 NANOSLEEP.SYNCS 0x989680 ;  /* 0x009896800000895d */ /* 0x004fea0003900000 */
[----:B------:R-:W2:Y:S02]  /*9170*/  @!P0 SYNCS.PHASECHK.TRANS64 P0, [R3+URZ+0x50], R12 ;  /* 0x0000500c030085a7 */ /* 0x000ea400080010ff */
[----:B--2---:R-:W-:Y:S05]  /*9180*/  @!P0 BRA `(.L_x_156) ;  /* 0xfffffffc00f08947 */ /* 0x004fea000383ffff */
[----:B------:R-:W-:Y:S05]  /*9190*/  BRA `(.L_x_157) ;  /* 0xffffffb400a47947 */ /* 0x000fea000383ffff */
.L_x_93:
[----:B------:R-:W-:Y:S07]  /*91a0*/  MOV R3, UR6 ;  /* 0x0000000600037c02 */ /* 0x000fee0008000f00 */
.L_x_158:
[----:B-1----:R1:W2:Y:S02]  /*91b0*/  SYNCS.PHASECHK.TRANS64.TRYWAIT P0, [R3+URZ+0x58], R12 ;  /* 0x0000580c030075a7 */ /* 0x0022a400080011ff */
[----:B--2---:R-:W-:Y:S05]  /*91c0*/  @!P0 NANOSLEEP.SYNCS 0x989680 ;  /* 0x009896800000895d */ /* 0x004fea0003900000 */
[----:B------:R-:W2:Y:S02]  /*91d0*/  @!P0 SYNCS.PHASECHK.TRANS64 P0, [R3+URZ+0x58], R12 ;  /* 0x0000580c030085a7 */ /* 0x000ea400080010ff */
[----:B--2---:R-:W-:Y:S05]  /*91e0*/  @!P0 BRA `(.L_x_158) ;  /* 0xfffffffc00f08947 */ /* 0x004fea000383ffff */
[----:B------:R-:W-:Y:S05]  /*91f0*/  BRA `(.L_x_159) ;  /* 0xffffffb800247947 */ /* 0x000fea000383ffff */
.L_x_95:
[----:B------:R-:W-:-:S07]  /*9200*/  MOV R0, UR6 ;  /* 0x0000000600007c02 */ /* 0x000fce0008000f00 */
.L_x_160:
[----:B-1----:R1:W4:Y:S02]  /*9210*/  SYNCS.PHASECHK.TRANS64.TRYWAIT P0, [R0+URZ+0x50], R3 ;  /* 0x00005003000075a7 */ /* 0x00232400080011ff */
[----:B----4-:R-:W-:Y:S05]  /*9220*/  @!P0 NANOSLEEP.SYNCS 0x989680 ;  /* 0x009896800000895d */ /* 0x010fea0003900000 */
[----:B------:R-:W4:Y:S02]  /*9230*/  @!P0 SYNCS.PHASECHK.TRANS64 P0, [R0+URZ+0x50], R3 ;  /* 0x00005003000085a7 */ /* 0x000f2400080010ff */
[----:B----4-:R-:W-:Y:S05]  /*9240*/  @!P0 BRA `(.L_x_160) ;  /* 0xfffffffc00f08947 */ /* 0x010fea000383ffff */
[----:B------:R-:W-:Y:S05]  /*9250*/  BRA `(.L_x_161) ;  /* 0xffffffb800947947 */ /* 0x000fea000383ffff */
.L_x_97:
[----:B--2---:R2:W3:Y:S02]  /*9260*/  SYNCS.PHASECHK.TRANS64.TRYWAIT P0, [R0+URZ+0x70], R3 ;  /* 0x00007003000075a7 */ /* 0x0044e400080011ff */
[----:B---3--:R-:W-:Y:S05]  /*9270*/  @!P0 NANOSLEEP.SYNCS 0x989680 ;  /* 0x009896800000895d */ /* 0x008fea0003900000 */
[----:B------:R-:W3:Y:S02]  /*9280*/  @!P0 SYNCS.PHASECHK.TRANS64 P0, [R0+URZ+0x70], R3 ;  /* 0x00007003000085a7 */ /* 0x000ee400080010ff */
[----:B---3--:R-:W-:Y:S05]  /*9290*/  @!P0 BRA `(.L_x_97) ;  /* 0xfffffffc00f08947 */ /* 0x008fea000383ffff */
[----:B------:R-:W-:Y:S05]  /*92a0*/  BRA `(.L_x_162) ;  /* 0xffffffbc005c7947 */ /* 0x000fea000383ffff */
.L_x_108:
[----:B-1----:R1:W3:Y:S02]  /*92b0*/  SYNCS.PHASECHK.TRANS64.TRYWAIT P1, [R3+URZ+0x40], R0 ;  /* 0x00004000030075a7 */ /* 0x0022e400080211ff */
[----:B---3--:R-:W-:Y:S05]  /*92c0*/  @!P1 NANOSLEEP.SYNCS 0x989680 ;  /* 0x009896800000995d */ /* 0x008fea0003900000 */
[----:B------:R-:W3:Y:S02]  /*92d0*/  @!P1 SYNCS.PHASECHK.TRANS64 P1, [R3+URZ+0x40], R0 ;  /* 0x00004000030095a7 */ /* 0x000ee400080210ff */
[----:B---3--:R-:W-:Y:S05]  /*92e0*/  @!P1 BRA `(.L_x_108) ;  /* 0xfffffffc00f09947 */ /* 0x008fea000383ffff */
[----:B------:R-:W-:Y:S05]  /*92f0*/  BRA `(.L_x_107) ;  /* 0xffffffc800807947 */ /* 0x000fea000383ffff */
.L_x_110:
[----:B-1----:R1:W4:Y:S02]  /*9300*/  SYNCS.PHASECHK.TRANS64.TRYWAIT P0, [R195+URZ+0x90], R2 ;  /* 0x00009002c30075a7 */ /* 0x00232400080011ff */
[----:B----4-:R-:W-:Y:S05]  /*9310*/  @!P0 NANOSLEEP.SYNCS 0x989680 ;  /* 0x009896800000895d */ /* 0x010fea0003900000 */
[----:B------:R-:W4:Y:S02]  /*9320*/  @!P0 SYNCS.PHASECHK.TRANS64 P0, [R195+URZ+0x90], R2 ;  /* 0x00009002c30085a7 */ /* 0x000f2400080010ff */
[----:B----4-:R-:W-:Y:S05]  /*9330*/  @!P0 BRA `(.L_x_110) ;  /* 0xfffffffc00f08947 */ /* 0x010fea000383ffff */
[----:B------:R-:W-:Y:S05]  /*9340*/  BRA `(.L_x_109) ;  /* 0xffffffc800dc7947 */ /* 0x000fea000383ffff */
.L_x_119:
[----:B--2---:R2:W3:Y:S02]  /*9350*/  SYNCS.PHASECHK.TRANS64.TRYWAIT P0, [R216+URZ+0x40], R3 ;  /* 0x00004003d80075a7 */ /* 0x0044e400080011ff */
[----:B---3--:R-:W-:Y:S05]  /*9360*/  @!P0 NANOSLEEP.SYNCS 0x989680 ;  /* 0x009896800000895d */ /* 0x008fea0003900000 */
[----:B------:R-:W3:Y:S02]  /*9370*/  @!P0 SYNCS.PHASECHK.TRANS64 P0, [R216+URZ+0x40], R3 ;  /* 0x00004003d80085a7 */ /* 0x000ee400080010ff */
[----:B---3--:R-:W-:Y:S05]  /*9380*/  @!P0 BRA `(.L_x_119) ;  /* 0xfffffffc00f08947 */ /* 0x008fea000383ffff */
[----:B------:R-:W-:Y:S05]  /*9390*/  BRA `(.L_x_118) ;  /* 0xffffffdc00e87947 */ /* 0x000fea000383ffff */
        .weak           $__internal_0_$__cuda_sm10x_tcgen05_guardrail_trap_col_being_dealloced_not_returned_by_alloc
        .type           $__internal_0_$__cuda_sm10x_tcgen05_guardrail_trap_col_being_dealloced_not_returned_by_alloc,@function
        .size           $__internal_0_$__cuda_sm10x_tcgen05_guardrail_trap_col_being_dealloced_not_returned_by_alloc,($__internal_1_$__cuda_sm10x_tcgen05_guardrail_trap_phase_invalid_during_alloc - $__internal_0_$__cuda_sm10x_tcgen05_guardrail_trap_col_being_dealloced_not_returned_by_alloc)
$__internal_0_$__cuda_sm10x_tcgen05_guardrail_trap_col_being_dealloced_not_returned_by_alloc:
[----:B------:R-:W-:Y:S05]  /*93a0*/  BPT.TRAP 0x1 ;  /* 0x000000040000795c */ /* 0x000fea0000300000 */
[----:B------:R-:W-:-:S04]  /*93b0*/  HFMA2 R3, -RZ, RZ, 0, 0 ;  /* 0x00000000ff037431 */ /* 0x000fc800000001ff */
[----:B------:R-:W-:Y:S05]  /*93c0*/  RET.REL.NODEC R2 `(_ZN7cutlass13device_kernelINS_4gemm6kernel13GemmUniversalIN4cute5tupleIJiiiiEEENS1_10collective13CollectiveMmaINS1_35MainloopSm100TmaUmmaWarpSpecializedILi4ELi2ELi4ENS5_IJNS4_1CILi2EEENSA_ILi1EEESC_EEEEENS5_IJNSA_ILi256EEENSA_ILi128EEENSA_ILi64EEEEEENS_12float_e4m3_tENS5_IJlSC_lEEESJ_SK_NS4_8TiledMMAINS4_8MMA_AtomIJNS4_10MMA_TraitsINS4_25SM100_MMA_F8F6F4_2x1SM_SSEJSJ_SJ_fSF_SG_NS4_17integral_constantINS4_4UMMA5MajorELSR_0EEESS_NSP_INSQ_7ScaleInELST_0EEESU_EEEEEENS4_6LayoutINS5_IJSC_SC_SC_EEENS5_IJNSA_ILi0EEESZ_SZ_EEEEENS5_IJNS4_10UnderscoreES12_S12_EEEEENS4_18SM100_TMA_2SM_LOADENS4_14ComposedLayoutINS4_7SwizzleILi2ELi4ELi3EEENS4_18smem_ptr_flag_bitsILi8EEENSX_INS5_IJNSA_ILi8EEESH_EEENS5_IJSH_SC_EEEEEEEvNS4_8identityES15_S1F_vS1G_EENS_8epilogue10collective18CollectiveEpilogueINS1I_23Sm100TmaWarpSpecializedILi2ELi2ELi64ELb0ELb0EEEJNS5_IJSG_SG_SH_EEENS5_IJNSX_ISG_SC_EENSX_ISH_SC_EEEEESJ_SK_SJ_SK_NS1I_6fusion15FusionCallbacksIS1M_NS1R_17LinearCombinationISJ_fSJ_fLNS_15FloatRoundStyleE2EEES1N_S1Q_JEEENS4_5SM1004TMEM4LOAD26SM100_TMEM_LOAD_32dp32b64xENS4_13SM90_TMA_LOADES1F_NS4_39AutoVectorizingCopyWithAssumedAlignmentILi128EEENS4_14SM90_TMA_STOREES1F_S23_S23_EEEvvEEEEvNT_6ParamsE) ;  /* 0xffffff6c020c7950 */ /* 0x000fea0003c3ffff */
        .weak           $__internal_1_$__cuda_sm10x_tcgen05_guardrail_trap_phase_invalid_during_alloc
        .type           $__internal_1_$__cuda_sm10x_tcgen05_guardrail_trap_phase_invalid_during_alloc,@function
        .size           $__internal_1_$__cuda_sm10x_tcgen05_guardrail_trap_phase_invalid_during_alloc,($__internal_2_$__cuda_sm10x_tcgen05_guardrail_trap_unallocated_columns_being_dealloced - $__internal_1_$__cuda_sm10x_tcgen05_guardrail_trap_phase_invalid_during_alloc)
$__internal_1_$__cuda_sm10x_tcgen05_guardrail_trap_phase_invalid_during_alloc:
[----:B------:R-:W-:Y:S05]  /*93d0*/  BPT.TRAP 0x1 ;  /* 0x000000040000795c */ /* 0x000fea0000300000 */
[----:B------:R-:W-:-:S04]  /*93e0*/  MOV R3, 0x0 ;  /* 0x0000000000037802 */ /* 0x000fc80000000f00 */
[----:B------:R-:W-:Y:S05]  /*93f0*/  RET.REL.NODEC R2 `(_ZN7cutlass13device_kernelINS_4gemm6kernel13GemmUniversalIN4cute5tupleIJiiiiEEENS1_10collective13CollectiveMmaINS1_35MainloopSm100TmaUmmaWarpSpecializedILi4ELi2ELi4ENS5_IJNS4_1CILi2EEENSA_ILi1EEESC_EEEEENS5_IJNSA_ILi256EEENSA_ILi128EEENSA_ILi64EEEEEENS_12float_e4m3_tENS5_IJlSC_lEEESJ_SK_NS4_8TiledMMAINS4_8MMA_AtomIJNS4_10MMA_TraitsINS4_25SM100_MMA_F8F6F4_2x1SM_SSEJSJ_SJ_fSF_SG_NS4_17integral_constantINS4_4UMMA5MajorELSR_0EEESS_NSP_INSQ_7ScaleInELST_0EEESU_EEEEEENS4_6LayoutINS5_IJSC_SC_SC_EEENS5_IJNSA_ILi0EEESZ_SZ_EEEEENS5_IJNS4_10UnderscoreES12_S12_EEEEENS4_18SM100_TMA_2SM_LOADENS4_14ComposedLayoutINS4_7SwizzleILi2ELi4ELi3EEENS4_18smem_ptr_flag_bitsILi8EEENSX_INS5_IJNSA_ILi8EEESH_EEENS5_IJSH_SC_EEEEEEEvNS4_8identityES15_S1F_vS1G_EENS_8epilogue10collective18CollectiveEpilogueINS1I_23Sm100TmaWarpSpecializedILi2ELi2ELi64ELb0ELb0EEEJNS5_IJSG_SG_SH_EEENS5_IJNSX_ISG_SC_EENSX_ISH_SC_EEEEESJ_SK_SJ_SK_NS1I_6fusion15FusionCallbacksIS1M_NS1R_17LinearCombinationISJ_fSJ_fLNS_15FloatRoundStyleE2EEES1N_S1Q_JEEENS4_5SM1004TMEM4LOAD26SM100_TMEM_LOAD_32dp32b64xENS4_13SM90_TMA_LOADES1F_NS4_39AutoVectorizingCopyWithAssumedAlignmentILi128EEENS4_14SM90_TMA_STOREES1F_S23_S23_EEEvvEEEEvNT_6ParamsE) ;  /* 0xffffff6c02007950 */ /* 0x000fea0003c3ffff */
        .weak           $__internal_2_$__cuda_sm10x_tcgen05_guardrail_trap_unallocated_columns_being_dealloced
        .type           $__internal_2_$__cuda_sm10x_tcgen05_guardrail_trap_unallocated_columns_being_dealloced,@function
        .size           $__internal_2_$__cuda_sm10x_tcgen05_guardrail_trap_unallocated_columns_being_dealloced,(.L_x_164 - $__internal_2_$__cuda_sm10x_tcgen05_guardrail_trap_unallocated_columns_being_dealloced)
$__internal_2_$__cuda_sm10x_tcgen05_guardrail_trap_unallocated_columns_being_dealloced:
[----:B------:R-:W-:Y:S05]  /*9400*/  BPT.TRAP 0x1 ;  /* 0x000000040000795c */ /* 0x000fea0000300000 */
[----:B------:R-:W-:-:S04]  /*9410*/  HFMA2 R3, -RZ, RZ, 0, 0 ;  /* 0x00000000ff037431 */ /* 0x000fc800000001ff */
[----:B------:R-:W-:Y:S05]  /*9420*/  RET.REL.NODEC R2 `(_ZN7cutlass13device_kernelINS_4gemm6kernel13GemmUniversalIN4cute5tupleIJiiiiEEENS1_10collective13CollectiveMmaINS1_35MainloopSm100TmaUmmaWarpSpecializedILi4ELi2ELi4ENS5_IJNS4_1CILi2EEENSA_ILi1EEESC_EEEEENS5_IJNSA_ILi256EEENSA_ILi128EEENSA_ILi64EEEEEENS_12float_e4m3_tENS5_IJlSC_lEEESJ_SK_NS4_8TiledMMAINS4_8MMA_AtomIJNS4_10MMA_TraitsINS4_25SM100_MMA_F8F6F4_2x1SM_SSEJSJ_SJ_fSF_SG_NS4_17integral_constantINS4_4UMMA5MajorELSR_0EEESS_NSP_INSQ_7ScaleInELST_0EEESU_EEEEEENS4_6LayoutINS5_IJSC_SC_SC_EEENS5_IJNSA_ILi0EEESZ_SZ_EEEEENS5_IJNS4_10UnderscoreES12_S12_EEEEENS4_18SM100_TMA_2SM_LOADENS4_14ComposedLayoutINS4_7SwizzleILi2ELi4ELi3EEENS4_18smem_ptr_flag_bitsILi8EEENSX_INS5_IJNSA_ILi8EEESH_EEENS5_IJSH_SC_EEEEEEEvNS4_8identityES15_S1F_vS1G_EENS_8epilogue10collective18CollectiveEpilogueINS1I_23Sm100TmaWarpSpecializedILi2ELi2ELi64ELb0ELb0EEEJNS5_IJSG_SG_SH_EEENS5_IJNSX_ISG_SC_EENSX_ISH_SC_EEEEESJ_SK_SJ_SK_NS1I_6fusion15FusionCallbacksIS1M_NS1R_17LinearCombinationISJ_fSJ_fLNS_15FloatRoundStyleE2EEES1N_S1Q_JEEENS4_5SM1004TMEM4LOAD26SM100_TMEM_LOAD_32dp32b64xENS4_13SM90_TMA_LOADES1F_NS4_39AutoVectorizingCopyWithAssumedAlignmentILi128EEENS4_14SM90_TMA_STOREES1F_S23_S23_EEEvvEEEEvNT_6ParamsE) ;  /* 0xffffff6802f47950 */ /* 0x000fea0003c3ffff */
.L_x_163:
[----:B------:R-:W-:-:S00]  /*9430*/  BRA `(.L_x_163) ;  /* 0xfffffffc00fc7947 */ /* 0x000fc0000383ffff */
[----:B------:R-:W-:-:S00]  /*9440*/  NOP ;  /* 0x0000000000007918 */ /* 0x000fc00000000000 */
        /* <DEDUP_REMOVED lines=11> */
.L_x_164:


//--------------------- .nv.global.init           --------------------------
	.section	.nv.global.init,"aw",@progbits
.nv.global.init:
	.type		$str$27,@object
	.size		$str$27,($str$28 - $str$27)
$str$27:
        /*0000*/ 	.byte	0x28, 0x61, 0x64, 0x64, 0x72, 0x65, 0x73, 0x73, 0x20, 0x26, 0x20, 0x6d, 0x61, 0x73, 0x6b, 0x29
        /*0010*/ 	.byte	0x20, 0x3d, 0x3d, 0x20, 0x30, 0x00
	.type		$str$28,@object
	.size		$str$28,($str$26 - $str$28)
$str$28:
        /*0016*/ 	.byte	0x2f, 0x74, 0x6d, 0x70, 0x2f, 0x63, 0x75, 0x74, 0x6c, 0x61, 0x73, 0x73, 0x5f, 0x73, 0x77, 0x65
        /*0026*/ 	.byte	0x65, 0x70, 0x5f, 0x73, 0x72, 0x63, 0x2f, 0x69, 0x6e, 0x63, 0x6c, 0x75, 0x64, 0x65, 0x2f, 0x63
        /*0036*/ 	.byte	0x75, 0x74, 0x65, 0x2f, 0x70, 0x6f, 0x69, 0x6e, 0x74, 0x65, 0x72, 0x5f, 0x66, 0x6c, 0x61, 0x67
        /*0046*/ 	.byte	0x67, 0x65, 0x64, 0x2e, 0x68, 0x70, 0x70, 0x00
	.type		$str$26,@object
	.size		$str$26,($str$25 - $str$26)
$str$26:
        /*004e*/ 	.byte	0x2f, 0x74, 0x6d, 0x70, 0x2f, 0x63, 0x75, 0x74, 0x6c, 0x61, 0x73, 0x73, 0x5f, 0x73, 0x77, 0x65
        /*005e*/ 	.byte	0x65, 0x70, 0x5f, 0x73, 0x72, 0x63, 0x2f, 0x69, 0x6e, 0x63, 0x6c, 0x75, 0x64, 0x65, 0x2f, 0x63
        /*006e*/ 	.byte	0x75, 0x74, 0x65, 0x2f, 0x61, 0x74, 0x6f, 0x6d, 0x2f, 0x63, 0x6f, 0x70, 0x79, 0x5f, 0x74, 0x72
        /*007e*/ 	.byte	0x61, 0x69, 0x74, 0x73, 0x5f, 0x73, 0x6d, 0x31, 0x30, 0x30, 0x2e, 0x68, 0x70, 0x70, 0x00
	.type		$str$25,@object
	.size		$str$25,(__unnamed_1 - $str$25)
$str$25:
        /*008d*/ 	.byte	0x28, 0x28, 0x75, 0x69, 0x6e, 0x74, 0x33, 0x32, 0x5f, 0x74, 0x28, 0x74, 0x68, 0x72, 0x65, 0x61
        /*009d*/ 	.byte	0x64, 0x49, 0x64, 0x78, 0x2e, 0x78, 0x29, 0x20, 0x2f, 0x20, 0x33, 0x32, 0x29, 0x20, 0x25, 0x20
        /*00ad*/ 	.byte	0x34, 0x29, 0x20, 0x3d, 0x3d, 0x20, 0x28, 0x28, 0x28, 0x74, 0x6d, 0x65, 0x6d, 0x5f, 0x61, 0x64
        /*00bd*/ 	.byte	0x64, 0x72, 0x20, 0x3e, 0x3e, 0x20, 0x31, 0x36, 0x29, 0x20, 0x2f, 0x20, 0x33, 0x32, 0x29, 0x20
        /*00cd*/ 	.byte	0x25, 0x20, 0x34, 0x29, 0x00
	.type		__unnamed_1,@object
	.size		__unnamed_1,(__unnamed_2 - __unnamed_1)
__unnamed_1:
        /*00d2*/ 	.byte	0x61, 0x75, 0x74, 0x6f, 0x20, 0x63, 0x75, 0x74, 0x65, 0x3a, 0x3a, 0x61, 0x73, 0x5f, 0x70, 0x6f
        /* <DEDUP_REMOVED lines=24> */
        /*0262*/ 	.byte	0x43, 0x3c, 0x38, 0x31, 0x39, 0x32, 0x3e, 0x3e, 0x3e, 0x3e, 0x5d, 0x00
	.type		__unnamed_2,@object
	.size		__unnamed_2,(.L_2 - __unnamed_2)
__unnamed_2:
        /* <DEDUP_REMOVED lines=42> */
        /*050e*/ 	.byte	0x3e, 0x3e, 0x3e, 0x3e, 0x5d, 0x00
.L_2:


//--------------------- .nv.shared._ZN7cutlass13device_kernelINS_4gemm6kernel13GemmUniversalIN4cute5tupleIJiiiiEEENS1_10collective13CollectiveMmaINS1_35MainloopSm100TmaUmmaWarpSpecializedILi4ELi2ELi4ENS5_IJNS4_1CILi2EEENSA_ILi1EEESC_EEEEENS5_IJNSA_ILi256EEENSA_ILi128EEENSA_ILi64EEEEEENS_12float_e4m3_tENS5_IJlSC_lEEESJ_SK_NS4_8TiledMMAINS4_8MMA_AtomIJNS4_10MMA_TraitsINS4_25SM100_MMA_F8F6F4_2x1SM_SSEJSJ_SJ_fSF_SG_NS4_17integral_constantINS4_4UMMA5MajorELSR_0EEESS_NSP_INSQ_7ScaleInELST_0EEESU_EEEEEENS4_6LayoutINS5_IJSC_SC_SC_EEENS5_IJNSA_ILi0EEESZ_SZ_EEEEENS5_IJNS4_10UnderscoreES12_S12_EEEEENS4_18SM100_TMA_2SM_LOADENS4_14ComposedLayoutINS4_7SwizzleILi2ELi4ELi3EEENS4_18smem_ptr_flag_bitsILi8EEENSX_INS5_IJNSA_ILi8EEESH_EEENS5_IJSH_SC_EEEEEEEvNS4_8identityES15_S1F_vS1G_EENS_8epilogue10collective18CollectiveEpilogueINS1I_23Sm100TmaWarpSpecializedILi2ELi2ELi64ELb0ELb0EEEJNS5_IJSG_SG_SH_EEENS5_IJNSX_ISG_SC_EENSX_ISH_SC_EEEEESJ_SK_SJ_SK_NS1I_6fusion15FusionCallbacksIS1M_NS1R_17LinearCombinationISJ_fSJ_fLNS_15FloatRoundStyleE2EEES1N_S1Q_JEEENS4_5SM1004TMEM4LOAD26SM100_TMEM_LOAD_32dp32b64xENS4_13SM90_TMA_LOADES1F_NS4_39AutoVectorizingCopyWithAssumedAlignmentILi128EEENS4_14SM90_TMA_STOREES1F_S23_S23_EEEvvEEEEvNT_6ParamsE --------------------------
	.section	.nv.shared._ZN7cutlass13device_kernelINS_4gemm6kernel13GemmUniversalIN4cute5tupleIJiiiiEEENS1_10collective13CollectiveMmaINS1_35MainloopSm100TmaUmmaWarpSpecializedILi4ELi2ELi4ENS5_IJNS4_1CILi2EEENSA_ILi1EEESC_EEEEENS5_IJNSA_ILi256EEENSA_ILi128EEENSA_ILi64EEEEEENS_12float_e4m3_tENS5_IJlSC_lEEESJ_SK_NS4_8TiledMMAINS4_8MMA_AtomIJNS4_10MMA_TraitsINS4_25SM100_MMA_F8F6F4_2x1SM_SSEJSJ_SJ_fSF_SG_NS4_17integral_constantINS4_4UMMA5MajorELSR_0EEESS_NSP_INSQ_7ScaleInELST_0EEESU_EEEEEENS4_6LayoutINS5_IJSC_SC_SC_EEENS5_IJNSA_ILi0EEESZ_SZ_EEEEENS5_IJNS4_10UnderscoreES12_S12_EEEEENS4_18SM100_TMA_2SM_LOADENS4_14ComposedLayoutINS4_7SwizzleILi2ELi4ELi3EEENS4_18smem_ptr_flag_bitsILi8EEENSX_INS5_IJNSA_ILi8EEESH_EEENS5_IJSH_SC_EEEEEEEvNS4_8identityES15_S1F_vS1G_EENS_8epilogue10collective18CollectiveEpilogueINS1I_23Sm100TmaWarpSpecializedILi2ELi2ELi64ELb0ELb0EEEJNS5_IJSG_SG_SH_EEENS5_IJNSX_ISG_SC_EENSX_ISH_SC_EEEEESJ_SK_SJ_SK_NS1I_6fusion15FusionCallbacksIS1M_NS1R_17LinearCombinationISJ_fSJ_fLNS_15FloatRoundStyleE2EEES1N_S1Q_JEEENS4_5SM1004TMEM4LOAD26SM100_TMEM_LOAD_32dp32b64xENS4_13SM90_TMA_LOADES1F_NS4_39AutoVectorizingCopyWithAssumedAlignmentILi128EEENS4_14SM90_TMA_STOREES1F_S23_S23_EEEvvEEEEvNT_6ParamsE,"aw",@nobits
	.sectionflags	@""
	.align	16
	.zero		1024


//--------------------- .nv.shared.reserved.0     --------------------------
	.section	.nv.shared.reserved.0,"aw",@nobits
	.weak		__nv_reservedSMEM_offset_0_alias
	.size		__nv_reservedSMEM_offset_0_alias, 0, 64
	.other		__nv_reservedSMEM_offset_0_alias,@"STO_CUDA_RESERVED_SHARED STV_DEFAULT"
__nv_reservedSMEM_offset_0_alias:
	.zero		0
.nv.shared.reserved.0:
	.zero		64
	.weak		__nv_reservedSMEM_tcgen05_partition
	.type		__nv_reservedSMEM_tcgen05_partition,@object
	.size		__nv_reservedSMEM_tcgen05_partition,(.L_0 - __nv_reservedSMEM_tcgen05_partition)
__nv_reservedSMEM_tcgen05_partition:
	.zero		32
.L_0:


//--------------------- .nv.global                --------------------------
	.section	.nv.global,"aw",@nobits
.nv.global:
	.type		_ZN39_INTERNAL_645c4d4c_4_k_cu_94293910_85104cute1_E,@object
	.size		_ZN39_INTERNAL_645c4d4c_4_k_cu_94293910_85104cute1_E,(_ZN39_INTERNAL_645c4d4c_4_k_cu_94293910_85104cuda3std3__45__cpo6cbeginE - _ZN39_INTERNAL_645c4d4c_4_k_cu_94293910_85104cute1_E)
_ZN39_INTERNAL_645c4d4c_4_k_cu_94293910_85104cute1_E:
	.zero		1
	.type		_ZN39_INTERNAL_645c4d4c_4_k_cu_94293910_85104cuda3std3__45__cpo6cbeginE,@object
	.size		_ZN39_INTERNAL_645c4d4c_4_k_cu_94293910_85104cuda3std3__45__cpo6cbeginE,(_ZN39_INTERNAL_645c4d4c_4_k_cu_94293910_85104cuda3std3__48in_placeE - _ZN39_INTERNAL_645c4d4c_4_k_cu_94293910_85104cuda3std3__45__cpo6cbeginE)
_ZN39_INTERNAL_645c4d4c_4_k_cu_94293910_85104cuda3std3__45__cpo6cbeginE:
	.zero		1
	.type		_ZN39_INTERNAL_645c4d4c_4_k_cu_94293910_85104cuda3std3__48in_placeE,@object
	.size		_ZN39_INTERNAL_645c4d4c_4_k_cu_94293910_85104cuda3std3__48in_placeE,(_ZN39_INTERNAL_645c4d4c_4_k_cu_94293910_85104cuda3std6ranges3__45__cpo9iter_moveE - _ZN39_INTERNAL_645c4d4c_4_k_cu_94293910_85104cuda3std3__48in_placeE)
_ZN39_INTERNAL_645c4d4c_4_k_cu_94293910_85104cuda3std3__48in_placeE:
	.zero		1
	.type		_ZN39_INTERNAL_645c4d4c_4_k_cu_94293910_85104cuda3std6ranges3__45__cpo9iter_moveE,@object
	.size		_ZN39_INTERNAL_645c4d4c_4_k_cu_94293910_85104cuda3std6ranges3__45__cpo9iter_moveE,(_ZN39_INTERNAL_645c4d4c_4_k_cu_94293910_85104cuda3std3__45__cpo5beginE - _ZN39_INTERNAL_645c4d4c_4_k_cu_94293910_85104cuda3std6ranges3__45__cpo9iter_moveE)
_ZN39_INTERNAL_645c4d4c_4_k_cu_94293910_85104cuda3std6ranges3__45__cpo9iter_moveE:
	.zero		1
	.type		_ZN39_INTERNAL_645c4d4c_4_k_cu_94293910_85104cuda3std3__45__cpo5beginE,@object
	.size		_ZN39_INTERNAL_645c4d4c_4_k_cu_94293910_85104cuda3std3__45__cpo5beginE,(_ZN39_INTERNAL_645c4d4c_4_k_cu_94293910_85104cuda3std3__441_GLOBAL__N__645c4d4c_4_k_cu_94293910_85106ignoreE - _ZN39_INTERNAL_645c4d4c_4_k_cu_94293910_85104cuda3std3__45__cpo5beginE)
_ZN39_INTERNAL_645c4d4c_4_k_cu_94293910_85104cuda3std3__45__cpo5beginE:
	.zero		1
	.type		_ZN39_INTERNAL_645c4d4c_4_k_cu_94293910_85104cuda3std3__441_GLOBAL__N__645c4d4c_4_k_cu_94293910_85106ignoreE,@object
	.size		_ZN39_INTERNAL_645c4d4c_4_k_cu_94293910_85104cuda3std3__441_GLOBAL__N__645c4d4c_4_k_cu_94293910_85106ignoreE,(_ZN39_INTERNAL_645c4d4c_4_k_cu_94293910_85104cute7productE - _ZN39_INTERNAL_645c4d4c_4_k_cu_94293910_85104cuda3std3__441_GLOBAL__N__645c4d4c_4_k_cu_94293910_85106ignoreE)
_ZN39_INTERNAL_645c4d4c_4_k_cu_94293910_85104cuda3std3__441_GLOBAL__N__645c4d4c_4_k_cu_94293910_85106ignoreE:
	.zero		1
	.type		_ZN39_INTERNAL_645c4d4c_4_k_cu_94293910_85104cute7productE,@object
	.size		_ZN39_INTERNAL_645c4d4c_4_k_cu_94293910_85104cute7productE,(_ZN39_INTERNAL_645c4d4c_4_k_cu_94293910_85104cuda3std3__45__cpo3endE - _ZN39_INTERNAL_645c4d4c_4_k_cu_94293910_85104cute7productE)
_ZN39_INTERNAL_645c4d4c_4_k_cu_94293910_85104cute7productE:
	.zero		1
	.type		_ZN39_INTERNAL_645c4d4c_4_k_cu_94293910_85104cuda3std3__45__cpo3endE,@object
	.size		_ZN39_INTERNAL_645c4d4c_4_k_cu_94293910_85104cuda3std3__45__cpo3endE,(_ZN39_INTERNAL_645c4d4c_4_k_cu_94293910_85104cuda3std3__419piecewise_constructE - _ZN39_INTERNAL_645c4d4c_4_k_cu_94293910_85104cuda3std3__45__cpo3endE)
_ZN39_INTERNAL_645c4d4c_4_k_cu_94293910_85104cuda3std3__45__cpo3endE:
	.zero		1
	.type		_ZN39_INTERNAL_645c4d4c_4_k_cu_94293910_85104cuda3std3__419piecewise_constructE,@object
	.size		_ZN39_INTERNAL_645c4d4c_4_k_cu_94293910_85104cuda3std3__419piecewise_constructE,(_ZN39_INTERNAL_645c4d4c_4_k_cu_94293910_85104cuda3std3__45__cpo4cendE - _ZN39_INTERNAL_645c4d4c_4_k_cu_94293910_85104cuda3std3__419piecewise_constructE)
_ZN39_INTERNAL_645c4d4c_4_k_cu_94293910_85104cuda3std3__419piecewise_constructE:
	.zero		1
	.type		_ZN39_INTERNAL_645c4d4c_4_k_cu_94293910_85104cuda3std3__45__cpo4cendE,@object
	.size		_ZN39_INTERNAL_645c4d4c_4_k_cu_94293910_85104cuda3std3__45__cpo4cendE,(_ZN39_INTERNAL_645c4d4c_4_k_cu_94293910_85104cuda3std6ranges3__45__cpo4swapE - _ZN39_INTERNAL_645c4d4c_4_k_cu_94293910_85104cuda3std3__45__cpo4cendE)
_ZN39_INTERNAL_645c4d4c_4_k_cu_94293910_85104cuda3std3__45__cpo4cendE:
	.zero		1
	.type		_ZN39_INTERNAL_645c4d4c_4_k_cu_94293910_85104cuda3std6ranges3__45__cpo4swapE,@object
	.size		_ZN39_INTERNAL_645c4d4c_4_k_cu_94293910_85104cuda3std6ranges3__45__cpo4swapE,(.L_10 - _ZN39_INTERNAL_645c4d4c_4_k_cu_94293910_85104cuda3std6ranges3__45__cpo4swapE)
_ZN39_INTERNAL_645c4d4c_4_k_cu_94293910_85104cuda3std6ranges3__45__cpo4swapE:
	.zero		1
.L_10:


//--------------------- .nv.constant0._ZN7cutlass13device_kernelINS_4gemm6kernel13GemmUniversalIN4cute5tupleIJiiiiEEENS1_10collective13CollectiveMmaINS1_35MainloopSm100TmaUmmaWarpSpecializedILi4ELi2ELi4ENS5_IJNS4_1CILi2EEENSA_ILi1EEESC_EEEEENS5_IJNSA_ILi256EEENSA_ILi128EEENSA_ILi64EEEEEENS_12float_e4m3_tENS5_IJlSC_lEEESJ_SK_NS4_8TiledMMAINS4_8MMA_AtomIJNS4_10MMA_TraitsINS4_25SM100_MMA_F8F6F4_2x1SM_SSEJSJ_SJ_fSF_SG_NS4_17integral_constantINS4_4UMMA5MajorELSR_0EEESS_NSP_INSQ_7ScaleInELST_0EEESU_EEEEEENS4_6LayoutINS5_IJSC_SC_SC_EEENS5_IJNSA_ILi0EEESZ_SZ_EEEEENS5_IJNS4_10UnderscoreES12_S12_EEEEENS4_18SM100_TMA_2SM_LOADENS4_14ComposedLayoutINS4_7SwizzleILi2ELi4ELi3EEENS4_18smem_ptr_flag_bitsILi8EEENSX_INS5_IJNSA_ILi8EEESH_EEENS5_IJSH_SC_EEEEEEEvNS4_8identityES15_S1F_vS1G_EENS_8epilogue10collective18CollectiveEpilogueINS1I_23Sm100TmaWarpSpecializedILi2ELi2ELi64ELb0ELb0EEEJNS5_IJSG_SG_SH_EEENS5_IJNSX_ISG_SC_EENSX_ISH_SC_EEEEESJ_SK_SJ_SK_NS1I_6fusion15FusionCallbacksIS1M_NS1R_17LinearCombinationISJ_fSJ_fLNS_15FloatRoundStyleE2EEES1N_S1Q_JEEENS4_5SM1004TMEM4LOAD26SM100_TMEM_LOAD_32dp32b64xENS4_13SM90_TMA_LOADES1F_NS4_39AutoVectorizingCopyWithAssumedAlignmentILi128EEENS4_14SM90_TMA_STOREES1F_S23_S23_EEEvvEEEEvNT_6ParamsE --------------------------
	.section	.nv.constant0._ZN7cutlass13device_kernelINS_4gemm6kernel13GemmUniversalIN4cute5tupleIJiiiiEEENS1_10collective13CollectiveMmaINS1_35MainloopSm100TmaUmmaWarpSpecializedILi4ELi2ELi4ENS5_IJNS4_1CILi2EEENSA_ILi1EEESC_EEEEENS5_IJNSA_ILi256EEENSA_ILi128EEENSA_ILi64EEEEEENS_12float_e4m3_tENS5_IJlSC_lEEESJ_SK_NS4_8TiledMMAINS4_8MMA_AtomIJNS4_10MMA_TraitsINS4_25SM100_MMA_F8F6F4_2x1SM_SSEJSJ_SJ_fSF_SG_NS4_17integral_constantINS4_4UMMA5MajorELSR_0EEESS_NSP_INSQ_7ScaleInELST_0EEESU_EEEEEENS4_6LayoutINS5_IJSC_SC_SC_EEENS5_IJNSA_ILi0EEESZ_SZ_EEEEENS5_IJNS4_10UnderscoreES12_S12_EEEEENS4_18SM100_TMA_2SM_LOADENS4_14ComposedLayoutINS4_7SwizzleILi2ELi4ELi3EEENS4_18smem_ptr_flag_bitsILi8EEENSX_INS5_IJNSA_ILi8EEESH_EEENS5_IJSH_SC_EEEEEEEvNS4_8identityES15_S1F_vS1G_EENS_8epilogue10collective18CollectiveEpilogueINS1I_23Sm100TmaWarpSpecializedILi2ELi2ELi64ELb0ELb0EEEJNS5_IJSG_SG_SH_EEENS5_IJNSX_ISG_SC_EENSX_ISH_SC_EEEEESJ_SK_SJ_SK_NS1I_6fusion15FusionCallbacksIS1M_NS1R_17LinearCombinationISJ_fSJ_fLNS_15FloatRoundStyleE2EEES1N_S1Q_JEEENS4_5SM1004TMEM4LOAD26SM100_TMEM_LOAD_32dp32b64xENS4_13SM90_TMA_LOADES1F_NS4_39AutoVectorizingCopyWithAssumedAlignmentILi128EEENS4_14SM90_TMA_STOREES1F_S23_S23_EEEvvEEEEvNT_6ParamsE,"a",@progbits
	.sectionflags	@""
	.align	4
.nv.constant0._ZN7cutlass13device_kernelINS_4gemm6kernel13GemmUniversalIN4cute5tupleIJiiiiEEENS1_10collective13CollectiveMmaINS1_35MainloopSm100TmaUmmaWarpSpecializedILi4ELi2ELi4ENS5_IJNS4_1CILi2EEENSA_ILi1EEESC_EEEEENS5_IJNSA_ILi256EEENSA_ILi128EEENSA_ILi64EEEEEENS_12float_e4m3_tENS5_IJlSC_lEEESJ_SK_NS4_8TiledMMAINS4_8MMA_AtomIJNS4_10MMA_TraitsINS4_25SM100_MMA_F8F6F4_2x1SM_SSEJSJ_SJ_fSF_SG_NS4_17integral_constantINS4_4UMMA5MajorELSR_0EEESS_NSP_INSQ_7ScaleInELST_0EEESU_EEEEEENS4_6LayoutINS5_IJSC_SC_SC_EEENS5_IJNSA_ILi0EEESZ_SZ_EEEEENS5_IJNS4_10UnderscoreES12_S12_EEEEENS4_18SM100_TMA_2SM_LOADENS4_14ComposedLayoutINS4_7SwizzleILi2ELi4ELi3EEENS4_18smem_ptr_flag_bitsILi8EEENSX_INS5_IJNSA_ILi8EEESH_EEENS5_IJSH_SC_EEEEEEEvNS4_8identityES15_S1F_vS1G_EENS_8epilogue10collective18CollectiveEpilogueINS1I_23Sm100TmaWarpSpecializedILi2ELi2ELi64ELb0ELb0EEEJNS5_IJSG_SG_SH_EEENS5_IJNSX_ISG_SC_EENSX_ISH_SC_EEEEESJ_SK_SJ_SK_NS1I_6fusion15FusionCallbacksIS1M_NS1R_17LinearCombinationISJ_fSJ_fLNS_15FloatRoundStyleE2EEES1N_S1Q_JEEENS4_5SM1004TMEM4LOAD26SM100_TMEM_LOAD_32dp32b64xENS4_13SM90_TMA_LOADES1F_NS4_39AutoVectorizingCopyWithAssumedAlignmentILi128EEENS4_14SM90_TMA_STOREES1F_S23_S23_EEEvvEEEEvNT_6ParamsE:
	.zero		2944


//--------------------- SYMBOLS --------------------------

	.type		.nv.reservedSmem.offset0,@object
	.size		.nv.reservedSmem.offset0,0x4
	.type		.nv.reservedSmem.cap,@object
	.size		.nv.reservedSmem.cap,0x4
	.type		__assertfail,@function
